//
// Generated by NVIDIA NVVM Compiler
//
// Compiler Build ID: CL-36424714
// Cuda compilation tools, release 13.0, V13.0.88
// Based on NVVM 20.0.0
//

.version 9.0
.target sm_100
.address_size 64

	// .globl	compute_forces
.extern .func  (.param .b32 func_retval0) vprintf
(
	.param .b64 vprintf_param_0,
	.param .b64 vprintf_param_1
)
;
// _ZZ14compute_forcesE16shared_positions has been demoted
// _ZZ14compute_forcesE13shared_masses has been demoted
.global .align 1 .b8 $str[59] = {78, 111, 100, 101, 32, 48, 58, 32, 100, 105, 115, 116, 61, 37, 102, 44, 32, 109, 97, 115, 115, 95, 105, 61, 37, 102, 44, 32, 109, 97, 115, 115, 95, 106, 61, 37, 102, 44, 32, 114, 101, 112, 117, 108, 115, 105, 111, 110, 95, 102, 111, 114, 99, 101, 61, 37, 102, 10};
.global .align 1 .b8 $str$1[25] = {78, 111, 100, 101, 32, 48, 58, 32, 115, 112, 114, 105, 110, 103, 95, 102, 111, 114, 99, 101, 61, 37, 102, 10};
.global .align 1 .b8 $str$2[64] = {78, 111, 100, 101, 32, 48, 58, 32, 102, 111, 114, 99, 101, 95, 109, 97, 103, 61, 37, 102, 44, 32, 102, 111, 114, 99, 101, 61, 40, 37, 102, 44, 32, 37, 102, 44, 32, 37, 102, 41, 44, 32, 110, 101, 119, 95, 118, 101, 108, 61, 40, 37, 102, 44, 32, 37, 102, 44, 32, 37, 102, 41, 10};

.visible .entry compute_forces(
	.param .u64 .ptr .align 1 compute_forces_param_0,
	.param .u32 compute_forces_param_1,
	.param .f32 compute_forces_param_2,
	.param .f32 compute_forces_param_3,
	.param .f32 compute_forces_param_4,
	.param .f32 compute_forces_param_5,
	.param .f32 compute_forces_param_6
)
{
	.local .align 8 .b8 	__local_depot0[56];
	.reg .b64 	%SP;
	.reg .b64 	%SPL;
	.reg .pred 	%p<102>;
	.reg .b16 	%rs<42>;
	.reg .b32 	%r<78>;
	.reg .b32 	%f<854>;
	.reg .b64 	%rd<33>;
	.reg .b64 	%fd<18>;
	// demoted variable
	.shared .align 16 .b8 _ZZ14compute_forcesE16shared_positions[4096];
	// demoted variable
	.shared .align 4 .b8 _ZZ14compute_forcesE13shared_masses[1024];
	mov.u64 	%SPL, __local_depot0;
	cvta.local.u64 	%SP, %SPL;
	ld.param.u64 	%rd5, [compute_forces_param_0];
	ld.param.u32 	%r25, [compute_forces_param_1];
	ld.param.f32 	%f301, [compute_forces_param_2];
	ld.param.f32 	%f302, [compute_forces_param_3];
	ld.param.f32 	%f304, [compute_forces_param_5];
	cvta.to.global.u64 	%rd1, %rd5;
	mov.u32 	%r26, %ctaid.x;
	mov.u32 	%r1, %ntid.x;
	mov.u32 	%r2, %tid.x;
	mad.lo.s32 	%r3, %r26, %r1, %r2;
	setp.ge.s32 	%p1, %r3, %r25;
	@%p1 bra 	$L__BB0_119;
	mul.wide.s32 	%rd6, %r3, 48;
	add.s64 	%rd2, %rd1, %rd6;
	.pragma "used_bytes_mask 4095";
	ld.global.v4.f32 	{%f1, %f2, %f3, %f307}, [%rd2];
	.pragma "used_bytes_mask 4095";
	ld.global.v4.f32 	{%f4, %f5, %f6, %f308}, [%rd2+16];
	ld.global.u8 	%rs9, [%rd2+32];
	cvt.rn.f32.u16 	%f309, %rs9;
	div.rn.f32 	%f7, %f309, 0f437F0000;
	add.s32 	%r27, %r1, %r25;
	add.s32 	%r4, %r27, -1;
	setp.gt.u32 	%p2, %r1, %r4;
	mov.f32 	%f768, 0f00000000;
	mov.f32 	%f769, %f768;
	mov.f32 	%f770, %f768;
	@%p2 bra 	$L__BB0_109;
	ld.global.u8 	%rs1, [%rd2+33];
	neg.f32 	%f8, %f302;
	div.u32 	%r29, %r4, %r1;
	max.u32 	%r5, %r29, 1;
	mov.f32 	%f770, 0f00000000;
	mov.b32 	%r73, 0;
	add.u64 	%rd21, %SP, 0;
	cvt.f64.f32 	%fd9, %f7;
	and.b16  	%rs39, %rs1, 2;
	mov.f32 	%f769, %f770;
	mov.f32 	%f768, %f770;
$L__BB0_3:
	mul.lo.s32 	%r7, %r1, %r73;
	not.b32 	%r30, %r7;
	add.s32 	%r31, %r25, %r30;
	add.s32 	%r32, %r1, -1;
	min.u32 	%r8, %r31, %r32;
	add.s32 	%r9, %r8, 1;
	add.s32 	%r10, %r7, %r2;
	setp.ge.s32 	%p3, %r10, %r25;
	@%p3 bra 	$L__BB0_5;
	mul.wide.s32 	%rd7, %r10, 48;
	add.s64 	%rd8, %rd1, %rd7;
	.pragma "used_bytes_mask 4095";
	ld.global.v4.f32 	{%f311, %f312, %f313, %f314}, [%rd8];
	shl.b32 	%r33, %r2, 4;
	mov.u32 	%r34, _ZZ14compute_forcesE16shared_positions;
	add.s32 	%r35, %r34, %r33;
	st.shared.v2.f32 	[%r35], {%f311, %f312};
	st.shared.f32 	[%r35+8], %f313;
	ld.global.u8 	%rs10, [%rd8+32];
	cvt.rn.f32.u16 	%f315, %rs10;
	div.rn.f32 	%f316, %f315, 0f437F0000;
	shl.b32 	%r36, %r2, 2;
	mov.u32 	%r37, _ZZ14compute_forcesE13shared_masses;
	add.s32 	%r38, %r37, %r36;
	st.shared.f32 	[%r38], %f316;
$L__BB0_5:
	bar.sync 	0;
	setp.ge.u32 	%p4, %r7, %r25;
	@%p4 bra 	$L__BB0_108;
	and.b32  	%r11, %r9, 7;
	setp.lt.u32 	%p5, %r8, 7;
	mov.b32 	%r76, 0;
	@%p5 bra 	$L__BB0_92;
	and.b32  	%r76, %r9, -8;
	mov.b32 	%r74, 0;
$L__BB0_8:
	.pragma "nounroll";
	add.s32 	%r14, %r74, %r7;
	setp.eq.s32 	%p6, %r14, %r3;
	mul.wide.u32 	%rd9, %r14, 48;
	add.s64 	%rd10, %rd1, %rd9;
	add.s64 	%rd3, %rd10, 33;
	shl.b32 	%r41, %r74, 4;
	mov.u32 	%r42, _ZZ14compute_forcesE16shared_positions;
	add.s32 	%r15, %r42, %r41;
	shl.b32 	%r43, %r74, 2;
	mov.u32 	%r44, _ZZ14compute_forcesE13shared_masses;
	add.s32 	%r16, %r44, %r43;
	@%p6 bra 	$L__BB0_21;
	ld.global.u8 	%rs11, [%rd3];
	and.b16  	%rs12, %rs11, 1;
	setp.eq.b16 	%p7, %rs12, 1;
	not.pred 	%p8, %p7;
	@%p8 bra 	$L__BB0_21;
	ld.shared.f32 	%f15, [%r16];
	.pragma "used_bytes_mask 4095";
	ld.shared.v4.f32 	{%f319, %f320, %f321, %f322}, [%r15];
	sub.f32 	%f16, %f1, %f319;
	sub.f32 	%f17, %f2, %f320;
	sub.f32 	%f18, %f3, %f321;
	mul.f32 	%f323, %f17, %f17;
	fma.rn.f32 	%f324, %f16, %f16, %f323;
	fma.rn.f32 	%f325, %f18, %f18, %f324;
	sqrt.rn.f32 	%f19, %f325;
	max.f32 	%f20, %f19, 0f38D1B717;
	setp.geu.f32 	%p9, %f20, %f304;
	mov.f32 	%f756, 0f00000000;
	@%p9 bra 	$L__BB0_13;
	mul.f32 	%f326, %f7, %f15;
	sqrt.rn.f32 	%f327, %f326;
	mul.f32 	%f328, %f327, %f8;
	mul.f32 	%f329, %f20, %f20;
	div.rn.f32 	%f330, %f328, %f329;
	max.f32 	%f756, %f330, 0fC1200000;
	or.b32  	%r45, %r74, %r3;
	setp.ne.s32 	%p10, %r45, 0;
	@%p10 bra 	$L__BB0_13;
	cvt.f64.f32 	%fd1, %f20;
	cvt.f64.f32 	%fd2, %f15;
	cvt.f64.f32 	%fd3, %f756;
	add.u64 	%rd11, %SP, 0;
	add.u64 	%rd12, %SPL, 0;
	st.local.f64 	[%rd12], %fd1;
	st.local.f64 	[%rd12+8], %fd9;
	st.local.f64 	[%rd12+16], %fd2;
	st.local.f64 	[%rd12+24], %fd3;
	mov.u64 	%rd13, $str;
	cvta.global.u64 	%rd14, %rd13;
	{ // callseq 0, 0
	.param .b64 param0;
	st.param.b64 	[param0], %rd14;
	.param .b64 param1;
	st.param.b64 	[param1], %rd11;
	.param .b32 retval0;
	call.uni (retval0), 
	vprintf, 
	(
	param0, 
	param1
	);
	ld.param.b32 	%r46, [retval0];
	} // callseq 0
$L__BB0_13:
	and.b16  	%rs13, %rs1, 2;
	setp.eq.s16 	%p11, %rs13, 0;
	@%p11 bra 	$L__BB0_17;
	ld.global.u8 	%rs14, [%rd3];
	and.b16  	%rs15, %rs14, 2;
	setp.eq.s16 	%p12, %rs15, 0;
	@%p12 bra 	$L__BB0_17;
	add.f32 	%f331, %f20, 0fBF800000;
	mul.f32 	%f332, %f301, %f331;
	abs.f32 	%f333, %f331;
	abs.f32 	%f334, %f333;
	mul.f32 	%f335, %f334, 0f4038AA3B;
	ex2.approx.ftz.f32 	%f336, %f335;
	add.f32 	%f337, %f336, 0f3F800000;
	rcp.approx.ftz.f32 	%f338, %f337;
	fma.rn.f32 	%f339, %f338, 0fC0000000, 0f3F800000;
	setp.ge.f32 	%p13, %f334, 0f41102CB4;
	selp.f32 	%f340, 0f3F800000, %f339, %p13;
	copysign.f32 	%f341, %f333, %f340;
	mul.f32 	%f342, %f333, %f333;
	fma.rn.f32 	%f343, %f342, 0f3C80F082, 0fBD563CAE;
	fma.rn.f32 	%f344, %f343, %f342, 0f3E085941;
	fma.rn.f32 	%f345, %f344, %f342, 0fBEAAA9ED;
	fma.rn.f32 	%f346, %f345, %f342, 0f00000000;
	fma.rn.f32 	%f347, %f346, %f333, %f333;
	setp.ge.f32 	%p14, %f334, 0f3F19999A;
	selp.f32 	%f348, %f341, %f347, %p14;
	fma.rn.f32 	%f349, %f348, 0f3F000000, 0f3F800000;
	mul.f32 	%f350, %f332, %f349;
	min.f32 	%f351, %f350, 0f41200000;
	max.f32 	%f23, %f351, 0fC1200000;
	add.f32 	%f756, %f756, %f23;
	or.b32  	%r48, %r74, %r3;
	setp.ne.s32 	%p15, %r48, 0;
	@%p15 bra 	$L__BB0_17;
	cvt.f64.f32 	%fd5, %f23;
	add.u64 	%rd15, %SP, 0;
	add.u64 	%rd16, %SPL, 0;
	st.local.f64 	[%rd16], %fd5;
	mov.u64 	%rd17, $str$1;
	cvta.global.u64 	%rd18, %rd17;
	{ // callseq 1, 0
	.param .b64 param0;
	st.param.b64 	[param0], %rd18;
	.param .b64 param1;
	st.param.b64 	[param1], %rd15;
	.param .b32 retval0;
	call.uni (retval0), 
	vprintf, 
	(
	param0, 
	param1
	);
	ld.param.b32 	%r49, [retval0];
	} // callseq 1
$L__BB0_17:
	min.f32 	%f26, %f756, 0f41700000;
	setp.lt.f32 	%p16, %f19, 0f358637BD;
	mov.f32 	%f757, 0f00000000;
	mov.f32 	%f758, %f757;
	mov.f32 	%f759, %f757;
	@%p16 bra 	$L__BB0_19;
	rcp.rn.f32 	%f353, %f19;
	mul.f32 	%f757, %f16, %f353;
	mul.f32 	%f758, %f17, %f353;
	mul.f32 	%f759, %f18, %f353;
$L__BB0_19:
	max.f32 	%f354, %f26, 0fC1700000;
	fma.rn.f32 	%f768, %f354, %f757, %f768;
	fma.rn.f32 	%f769, %f354, %f758, %f769;
	fma.rn.f32 	%f770, %f354, %f759, %f770;
	mul.f32 	%f355, %f5, %f758;
	fma.rn.f32 	%f356, %f4, %f757, %f355;
	fma.rn.f32 	%f36, %f6, %f759, %f356;
	setp.leu.f32 	%p17, %f36, 0f00000000;
	@%p17 bra 	$L__BB0_21;
	sqrt.rn.f32 	%f357, %f7;
	mul.f32 	%f358, %f357, %f36;
	mul.f32 	%f359, %f358, 0fBDCCCCCD;
	max.f32 	%f360, %f359, 0fC0A00000;
	fma.rn.f32 	%f768, %f757, %f360, %f768;
	fma.rn.f32 	%f769, %f758, %f360, %f769;
	fma.rn.f32 	%f770, %f759, %f360, %f770;
$L__BB0_21:
	add.s32 	%r51, %r14, 1;
	setp.eq.s32 	%p18, %r51, %r3;
	@%p18 bra 	$L__BB0_31;
	ld.global.u8 	%rs2, [%rd3+48];
	and.b16  	%rs16, %rs2, 1;
	setp.eq.b16 	%p19, %rs16, 1;
	not.pred 	%p20, %p19;
	@%p20 bra 	$L__BB0_31;
	.pragma "used_bytes_mask 4095";
	ld.shared.v4.f32 	{%f362, %f363, %f364, %f365}, [%r15+16];
	sub.f32 	%f43, %f1, %f362;
	sub.f32 	%f44, %f2, %f363;
	sub.f32 	%f45, %f3, %f364;
	mul.f32 	%f366, %f44, %f44;
	fma.rn.f32 	%f367, %f43, %f43, %f366;
	fma.rn.f32 	%f368, %f45, %f45, %f367;
	sqrt.rn.f32 	%f46, %f368;
	max.f32 	%f47, %f46, 0f38D1B717;
	setp.geu.f32 	%p21, %f47, %f304;
	mov.f32 	%f764, 0f00000000;
	@%p21 bra 	$L__BB0_25;
	ld.shared.f32 	%f369, [%r16+4];
	mul.f32 	%f370, %f7, %f369;
	sqrt.rn.f32 	%f371, %f370;
	mul.f32 	%f372, %f371, %f8;
	mul.f32 	%f373, %f47, %f47;
	div.rn.f32 	%f374, %f372, %f373;
	max.f32 	%f764, %f374, 0fC1200000;
$L__BB0_25:
	and.b16  	%rs17, %rs1, %rs2;
	and.b16  	%rs18, %rs17, 2;
	setp.eq.s16 	%p22, %rs18, 0;
	@%p22 bra 	$L__BB0_27;
	add.f32 	%f375, %f47, 0fBF800000;
	mul.f32 	%f376, %f301, %f375;
	abs.f32 	%f377, %f375;
	abs.f32 	%f378, %f377;
	mul.f32 	%f379, %f378, 0f4038AA3B;
	ex2.approx.ftz.f32 	%f380, %f379;
	add.f32 	%f381, %f380, 0f3F800000;
	rcp.approx.ftz.f32 	%f382, %f381;
	fma.rn.f32 	%f383, %f382, 0fC0000000, 0f3F800000;
	setp.ge.f32 	%p23, %f378, 0f41102CB4;
	selp.f32 	%f384, 0f3F800000, %f383, %p23;
	copysign.f32 	%f385, %f377, %f384;
	mul.f32 	%f386, %f377, %f377;
	fma.rn.f32 	%f387, %f386, 0f3C80F082, 0fBD563CAE;
	fma.rn.f32 	%f388, %f387, %f386, 0f3E085941;
	fma.rn.f32 	%f389, %f388, %f386, 0fBEAAA9ED;
	fma.rn.f32 	%f390, %f389, %f386, 0f00000000;
	fma.rn.f32 	%f391, %f390, %f377, %f377;
	setp.ge.f32 	%p24, %f378, 0f3F19999A;
	selp.f32 	%f392, %f385, %f391, %p24;
	fma.rn.f32 	%f393, %f392, 0f3F000000, 0f3F800000;
	mul.f32 	%f394, %f376, %f393;
	min.f32 	%f395, %f394, 0f41200000;
	max.f32 	%f396, %f395, 0fC1200000;
	add.f32 	%f764, %f764, %f396;
$L__BB0_27:
	min.f32 	%f52, %f764, 0f41700000;
	setp.lt.f32 	%p25, %f46, 0f358637BD;
	mov.f32 	%f765, 0f00000000;
	mov.f32 	%f766, %f765;
	mov.f32 	%f767, %f765;
	@%p25 bra 	$L__BB0_29;
	rcp.rn.f32 	%f398, %f46;
	mul.f32 	%f765, %f43, %f398;
	mul.f32 	%f766, %f44, %f398;
	mul.f32 	%f767, %f45, %f398;
$L__BB0_29:
	max.f32 	%f399, %f52, 0fC1700000;
	fma.rn.f32 	%f768, %f399, %f765, %f768;
	fma.rn.f32 	%f769, %f399, %f766, %f769;
	fma.rn.f32 	%f770, %f399, %f767, %f770;
	mul.f32 	%f400, %f5, %f766;
	fma.rn.f32 	%f401, %f4, %f765, %f400;
	fma.rn.f32 	%f62, %f6, %f767, %f401;
	setp.leu.f32 	%p26, %f62, 0f00000000;
	@%p26 bra 	$L__BB0_31;
	sqrt.rn.f32 	%f402, %f7;
	mul.f32 	%f403, %f402, %f62;
	mul.f32 	%f404, %f403, 0fBDCCCCCD;
	max.f32 	%f405, %f404, 0fC0A00000;
	fma.rn.f32 	%f768, %f765, %f405, %f768;
	fma.rn.f32 	%f769, %f766, %f405, %f769;
	fma.rn.f32 	%f770, %f767, %f405, %f770;
$L__BB0_31:
	add.s32 	%r52, %r14, 2;
	setp.eq.s32 	%p27, %r52, %r3;
	@%p27 bra 	$L__BB0_41;
	ld.global.u8 	%rs3, [%rd3+96];
	and.b16  	%rs19, %rs3, 1;
	setp.eq.b16 	%p28, %rs19, 1;
	not.pred 	%p29, %p28;
	@%p29 bra 	$L__BB0_41;
	.pragma "used_bytes_mask 4095";
	ld.shared.v4.f32 	{%f407, %f408, %f409, %f410}, [%r15+32];
	sub.f32 	%f69, %f1, %f407;
	sub.f32 	%f70, %f2, %f408;
	sub.f32 	%f71, %f3, %f409;
	mul.f32 	%f411, %f70, %f70;
	fma.rn.f32 	%f412, %f69, %f69, %f411;
	fma.rn.f32 	%f413, %f71, %f71, %f412;
	sqrt.rn.f32 	%f72, %f413;
	max.f32 	%f73, %f72, 0f38D1B717;
	setp.geu.f32 	%p30, %f73, %f304;
	mov.f32 	%f772, 0f00000000;
	@%p30 bra 	$L__BB0_35;
	ld.shared.f32 	%f414, [%r16+8];
	mul.f32 	%f415, %f7, %f414;
	sqrt.rn.f32 	%f416, %f415;
	mul.f32 	%f417, %f416, %f8;
	mul.f32 	%f418, %f73, %f73;
	div.rn.f32 	%f419, %f417, %f418;
	max.f32 	%f772, %f419, 0fC1200000;
$L__BB0_35:
	and.b16  	%rs20, %rs1, %rs3;
	and.b16  	%rs21, %rs20, 2;
	setp.eq.s16 	%p31, %rs21, 0;
	@%p31 bra 	$L__BB0_37;
	add.f32 	%f420, %f73, 0fBF800000;
	mul.f32 	%f421, %f301, %f420;
	abs.f32 	%f422, %f420;
	abs.f32 	%f423, %f422;
	mul.f32 	%f424, %f423, 0f4038AA3B;
	ex2.approx.ftz.f32 	%f425, %f424;
	add.f32 	%f426, %f425, 0f3F800000;
	rcp.approx.ftz.f32 	%f427, %f426;
	fma.rn.f32 	%f428, %f427, 0fC0000000, 0f3F800000;
	setp.ge.f32 	%p32, %f423, 0f41102CB4;
	selp.f32 	%f429, 0f3F800000, %f428, %p32;
	copysign.f32 	%f430, %f422, %f429;
	mul.f32 	%f431, %f422, %f422;
	fma.rn.f32 	%f432, %f431, 0f3C80F082, 0fBD563CAE;
	fma.rn.f32 	%f433, %f432, %f431, 0f3E085941;
	fma.rn.f32 	%f434, %f433, %f431, 0fBEAAA9ED;
	fma.rn.f32 	%f435, %f434, %f431, 0f00000000;
	fma.rn.f32 	%f436, %f435, %f422, %f422;
	setp.ge.f32 	%p33, %f423, 0f3F19999A;
	selp.f32 	%f437, %f430, %f436, %p33;
	fma.rn.f32 	%f438, %f437, 0f3F000000, 0f3F800000;
	mul.f32 	%f439, %f421, %f438;
	min.f32 	%f440, %f439, 0f41200000;
	max.f32 	%f441, %f440, 0fC1200000;
	add.f32 	%f772, %f772, %f441;
$L__BB0_37:
	min.f32 	%f78, %f772, 0f41700000;
	setp.lt.f32 	%p34, %f72, 0f358637BD;
	mov.f32 	%f773, 0f00000000;
	mov.f32 	%f774, %f773;
	mov.f32 	%f775, %f773;
	@%p34 bra 	$L__BB0_39;
	rcp.rn.f32 	%f443, %f72;
	mul.f32 	%f773, %f69, %f443;
	mul.f32 	%f774, %f70, %f443;
	mul.f32 	%f775, %f71, %f443;
$L__BB0_39:
	max.f32 	%f444, %f78, 0fC1700000;
	fma.rn.f32 	%f768, %f444, %f773, %f768;
	fma.rn.f32 	%f769, %f444, %f774, %f769;
	fma.rn.f32 	%f770, %f444, %f775, %f770;
	mul.f32 	%f445, %f5, %f774;
	fma.rn.f32 	%f446, %f4, %f773, %f445;
	fma.rn.f32 	%f88, %f6, %f775, %f446;
	setp.leu.f32 	%p35, %f88, 0f00000000;
	@%p35 bra 	$L__BB0_41;
	sqrt.rn.f32 	%f447, %f7;
	mul.f32 	%f448, %f447, %f88;
	mul.f32 	%f449, %f448, 0fBDCCCCCD;
	max.f32 	%f450, %f449, 0fC0A00000;
	fma.rn.f32 	%f768, %f773, %f450, %f768;
	fma.rn.f32 	%f769, %f774, %f450, %f769;
	fma.rn.f32 	%f770, %f775, %f450, %f770;
$L__BB0_41:
	add.s32 	%r53, %r14, 3;
	setp.eq.s32 	%p36, %r53, %r3;
	@%p36 bra 	$L__BB0_51;
	ld.global.u8 	%rs4, [%rd3+144];
	and.b16  	%rs22, %rs4, 1;
	setp.eq.b16 	%p37, %rs22, 1;
	not.pred 	%p38, %p37;
	@%p38 bra 	$L__BB0_51;
	.pragma "used_bytes_mask 4095";
	ld.shared.v4.f32 	{%f452, %f453, %f454, %f455}, [%r15+48];
	sub.f32 	%f95, %f1, %f452;
	sub.f32 	%f96, %f2, %f453;
	sub.f32 	%f97, %f3, %f454;
	mul.f32 	%f456, %f96, %f96;
	fma.rn.f32 	%f457, %f95, %f95, %f456;
	fma.rn.f32 	%f458, %f97, %f97, %f457;
	sqrt.rn.f32 	%f98, %f458;
	max.f32 	%f99, %f98, 0f38D1B717;
	setp.geu.f32 	%p39, %f99, %f304;
	mov.f32 	%f780, 0f00000000;
	@%p39 bra 	$L__BB0_45;
	ld.shared.f32 	%f459, [%r16+12];
	mul.f32 	%f460, %f7, %f459;
	sqrt.rn.f32 	%f461, %f460;
	mul.f32 	%f462, %f461, %f8;
	mul.f32 	%f463, %f99, %f99;
	div.rn.f32 	%f464, %f462, %f463;
	max.f32 	%f780, %f464, 0fC1200000;
$L__BB0_45:
	and.b16  	%rs23, %rs1, %rs4;
	and.b16  	%rs24, %rs23, 2;
	setp.eq.s16 	%p40, %rs24, 0;
	@%p40 bra 	$L__BB0_47;
	add.f32 	%f465, %f99, 0fBF800000;
	mul.f32 	%f466, %f301, %f465;
	abs.f32 	%f467, %f465;
	abs.f32 	%f468, %f467;
	mul.f32 	%f469, %f468, 0f4038AA3B;
	ex2.approx.ftz.f32 	%f470, %f469;
	add.f32 	%f471, %f470, 0f3F800000;
	rcp.approx.ftz.f32 	%f472, %f471;
	fma.rn.f32 	%f473, %f472, 0fC0000000, 0f3F800000;
	setp.ge.f32 	%p41, %f468, 0f41102CB4;
	selp.f32 	%f474, 0f3F800000, %f473, %p41;
	copysign.f32 	%f475, %f467, %f474;
	mul.f32 	%f476, %f467, %f467;
	fma.rn.f32 	%f477, %f476, 0f3C80F082, 0fBD563CAE;
	fma.rn.f32 	%f478, %f477, %f476, 0f3E085941;
	fma.rn.f32 	%f479, %f478, %f476, 0fBEAAA9ED;
	fma.rn.f32 	%f480, %f479, %f476, 0f00000000;
	fma.rn.f32 	%f481, %f480, %f467, %f467;
	setp.ge.f32 	%p42, %f468, 0f3F19999A;
	selp.f32 	%f482, %f475, %f481, %p42;
	fma.rn.f32 	%f483, %f482, 0f3F000000, 0f3F800000;
	mul.f32 	%f484, %f466, %f483;
	min.f32 	%f485, %f484, 0f41200000;
	max.f32 	%f486, %f485, 0fC1200000;
	add.f32 	%f780, %f780, %f486;
$L__BB0_47:
	min.f32 	%f104, %f780, 0f41700000;
	setp.lt.f32 	%p43, %f98, 0f358637BD;
	mov.f32 	%f781, 0f00000000;
	mov.f32 	%f782, %f781;
	mov.f32 	%f783, %f781;
	@%p43 bra 	$L__BB0_49;
	rcp.rn.f32 	%f488, %f98;
	mul.f32 	%f781, %f95, %f488;
	mul.f32 	%f782, %f96, %f488;
	mul.f32 	%f783, %f97, %f488;
$L__BB0_49:
	max.f32 	%f489, %f104, 0fC1700000;
	fma.rn.f32 	%f768, %f489, %f781, %f768;
	fma.rn.f32 	%f769, %f489, %f782, %f769;
	fma.rn.f32 	%f770, %f489, %f783, %f770;
	mul.f32 	%f490, %f5, %f782;
	fma.rn.f32 	%f491, %f4, %f781, %f490;
	fma.rn.f32 	%f114, %f6, %f783, %f491;
	setp.leu.f32 	%p44, %f114, 0f00000000;
	@%p44 bra 	$L__BB0_51;
	sqrt.rn.f32 	%f492, %f7;
	mul.f32 	%f493, %f492, %f114;
	mul.f32 	%f494, %f493, 0fBDCCCCCD;
	max.f32 	%f495, %f494, 0fC0A00000;
	fma.rn.f32 	%f768, %f781, %f495, %f768;
	fma.rn.f32 	%f769, %f782, %f495, %f769;
	fma.rn.f32 	%f770, %f783, %f495, %f770;
$L__BB0_51:
	add.s32 	%r54, %r14, 4;
	setp.eq.s32 	%p45, %r54, %r3;
	@%p45 bra 	$L__BB0_61;
	ld.global.u8 	%rs5, [%rd3+192];
	and.b16  	%rs25, %rs5, 1;
	setp.eq.b16 	%p46, %rs25, 1;
	not.pred 	%p47, %p46;
	@%p47 bra 	$L__BB0_61;
	.pragma "used_bytes_mask 4095";
	ld.shared.v4.f32 	{%f497, %f498, %f499, %f500}, [%r15+64];
	sub.f32 	%f121, %f1, %f497;
	sub.f32 	%f122, %f2, %f498;
	sub.f32 	%f123, %f3, %f499;
	mul.f32 	%f501, %f122, %f122;
	fma.rn.f32 	%f502, %f121, %f121, %f501;
	fma.rn.f32 	%f503, %f123, %f123, %f502;
	sqrt.rn.f32 	%f124, %f503;
	max.f32 	%f125, %f124, 0f38D1B717;
	setp.geu.f32 	%p48, %f125, %f304;
	mov.f32 	%f788, 0f00000000;
	@%p48 bra 	$L__BB0_55;
	ld.shared.f32 	%f504, [%r16+16];
	mul.f32 	%f505, %f7, %f504;
	sqrt.rn.f32 	%f506, %f505;
	mul.f32 	%f507, %f506, %f8;
	mul.f32 	%f508, %f125, %f125;
	div.rn.f32 	%f509, %f507, %f508;
	max.f32 	%f788, %f509, 0fC1200000;
$L__BB0_55:
	and.b16  	%rs26, %rs1, %rs5;
	and.b16  	%rs27, %rs26, 2;
	setp.eq.s16 	%p49, %rs27, 0;
	@%p49 bra 	$L__BB0_57;
	add.f32 	%f510, %f125, 0fBF800000;
	mul.f32 	%f511, %f301, %f510;
	abs.f32 	%f512, %f510;
	abs.f32 	%f513, %f512;
	mul.f32 	%f514, %f513, 0f4038AA3B;
	ex2.approx.ftz.f32 	%f515, %f514;
	add.f32 	%f516, %f515, 0f3F800000;
	rcp.approx.ftz.f32 	%f517, %f516;
	fma.rn.f32 	%f518, %f517, 0fC0000000, 0f3F800000;
	setp.ge.f32 	%p50, %f513, 0f41102CB4;
	selp.f32 	%f519, 0f3F800000, %f518, %p50;
	copysign.f32 	%f520, %f512, %f519;
	mul.f32 	%f521, %f512, %f512;
	fma.rn.f32 	%f522, %f521, 0f3C80F082, 0fBD563CAE;
	fma.rn.f32 	%f523, %f522, %f521, 0f3E085941;
	fma.rn.f32 	%f524, %f523, %f521, 0fBEAAA9ED;
	fma.rn.f32 	%f525, %f524, %f521, 0f00000000;
	fma.rn.f32 	%f526, %f525, %f512, %f512;
	setp.ge.f32 	%p51, %f513, 0f3F19999A;
	selp.f32 	%f527, %f520, %f526, %p51;
	fma.rn.f32 	%f528, %f527, 0f3F000000, 0f3F800000;
	mul.f32 	%f529, %f511, %f528;
	min.f32 	%f530, %f529, 0f41200000;
	max.f32 	%f531, %f530, 0fC1200000;
	add.f32 	%f788, %f788, %f531;
$L__BB0_57:
	min.f32 	%f130, %f788, 0f41700000;
	setp.lt.f32 	%p52, %f124, 0f358637BD;
	mov.f32 	%f789, 0f00000000;
	mov.f32 	%f790, %f789;
	mov.f32 	%f791, %f789;
	@%p52 bra 	$L__BB0_59;
	rcp.rn.f32 	%f533, %f124;
	mul.f32 	%f789, %f121, %f533;
	mul.f32 	%f790, %f122, %f533;
	mul.f32 	%f791, %f123, %f533;
$L__BB0_59:
	max.f32 	%f534, %f130, 0fC1700000;
	fma.rn.f32 	%f768, %f534, %f789, %f768;
	fma.rn.f32 	%f769, %f534, %f790, %f769;
	fma.rn.f32 	%f770, %f534, %f791, %f770;
	mul.f32 	%f535, %f5, %f790;
	fma.rn.f32 	%f536, %f4, %f789, %f535;
	fma.rn.f32 	%f140, %f6, %f791, %f536;
	setp.leu.f32 	%p53, %f140, 0f00000000;
	@%p53 bra 	$L__BB0_61;
	sqrt.rn.f32 	%f537, %f7;
	mul.f32 	%f538, %f537, %f140;
	mul.f32 	%f539, %f538, 0fBDCCCCCD;
	max.f32 	%f540, %f539, 0fC0A00000;
	fma.rn.f32 	%f768, %f789, %f540, %f768;
	fma.rn.f32 	%f769, %f790, %f540, %f769;
	fma.rn.f32 	%f770, %f791, %f540, %f770;
$L__BB0_61:
	add.s32 	%r55, %r14, 5;
	setp.eq.s32 	%p54, %r55, %r3;
	@%p54 bra 	$L__BB0_71;
	ld.global.u8 	%rs6, [%rd3+240];
	and.b16  	%rs28, %rs6, 1;
	setp.eq.b16 	%p55, %rs28, 1;
	not.pred 	%p56, %p55;
	@%p56 bra 	$L__BB0_71;
	.pragma "used_bytes_mask 4095";
	ld.shared.v4.f32 	{%f542, %f543, %f544, %f545}, [%r15+80];
	sub.f32 	%f147, %f1, %f542;
	sub.f32 	%f148, %f2, %f543;
	sub.f32 	%f149, %f3, %f544;
	mul.f32 	%f546, %f148, %f148;
	fma.rn.f32 	%f547, %f147, %f147, %f546;
	fma.rn.f32 	%f548, %f149, %f149, %f547;
	sqrt.rn.f32 	%f150, %f548;
	max.f32 	%f151, %f150, 0f38D1B717;
	setp.geu.f32 	%p57, %f151, %f304;
	mov.f32 	%f796, 0f00000000;
	@%p57 bra 	$L__BB0_65;
	ld.shared.f32 	%f549, [%r16+20];
	mul.f32 	%f550, %f7, %f549;
	sqrt.rn.f32 	%f551, %f550;
	mul.f32 	%f552, %f551, %f8;
	mul.f32 	%f553, %f151, %f151;
	div.rn.f32 	%f554, %f552, %f553;
	max.f32 	%f796, %f554, 0fC1200000;
$L__BB0_65:
	and.b16  	%rs29, %rs1, %rs6;
	and.b16  	%rs30, %rs29, 2;
	setp.eq.s16 	%p58, %rs30, 0;
	@%p58 bra 	$L__BB0_67;
	add.f32 	%f555, %f151, 0fBF800000;
	mul.f32 	%f556, %f301, %f555;
	abs.f32 	%f557, %f555;
	abs.f32 	%f558, %f557;
	mul.f32 	%f559, %f558, 0f4038AA3B;
	ex2.approx.ftz.f32 	%f560, %f559;
	add.f32 	%f561, %f560, 0f3F800000;
	rcp.approx.ftz.f32 	%f562, %f561;
	fma.rn.f32 	%f563, %f562, 0fC0000000, 0f3F800000;
	setp.ge.f32 	%p59, %f558, 0f41102CB4;
	selp.f32 	%f564, 0f3F800000, %f563, %p59;
	copysign.f32 	%f565, %f557, %f564;
	mul.f32 	%f566, %f557, %f557;
	fma.rn.f32 	%f567, %f566, 0f3C80F082, 0fBD563CAE;
	fma.rn.f32 	%f568, %f567, %f566, 0f3E085941;
	fma.rn.f32 	%f569, %f568, %f566, 0fBEAAA9ED;
	fma.rn.f32 	%f570, %f569, %f566, 0f00000000;
	fma.rn.f32 	%f571, %f570, %f557, %f557;
	setp.ge.f32 	%p60, %f558, 0f3F19999A;
	selp.f32 	%f572, %f565, %f571, %p60;
	fma.rn.f32 	%f573, %f572, 0f3F000000, 0f3F800000;
	mul.f32 	%f574, %f556, %f573;
	min.f32 	%f575, %f574, 0f41200000;
	max.f32 	%f576, %f575, 0fC1200000;
	add.f32 	%f796, %f796, %f576;
$L__BB0_67:
	min.f32 	%f156, %f796, 0f41700000;
	setp.lt.f32 	%p61, %f150, 0f358637BD;
	mov.f32 	%f797, 0f00000000;
	mov.f32 	%f798, %f797;
	mov.f32 	%f799, %f797;
	@%p61 bra 	$L__BB0_69;
	rcp.rn.f32 	%f578, %f150;
	mul.f32 	%f797, %f147, %f578;
	mul.f32 	%f798, %f148, %f578;
	mul.f32 	%f799, %f149, %f578;
$L__BB0_69:
	max.f32 	%f579, %f156, 0fC1700000;
	fma.rn.f32 	%f768, %f579, %f797, %f768;
	fma.rn.f32 	%f769, %f579, %f798, %f769;
	fma.rn.f32 	%f770, %f579, %f799, %f770;
	mul.f32 	%f580, %f5, %f798;
	fma.rn.f32 	%f581, %f4, %f797, %f580;
	fma.rn.f32 	%f166, %f6, %f799, %f581;
	setp.leu.f32 	%p62, %f166, 0f00000000;
	@%p62 bra 	$L__BB0_71;
	sqrt.rn.f32 	%f582, %f7;
	mul.f32 	%f583, %f582, %f166;
	mul.f32 	%f584, %f583, 0fBDCCCCCD;
	max.f32 	%f585, %f584, 0fC0A00000;
	fma.rn.f32 	%f768, %f797, %f585, %f768;
	fma.rn.f32 	%f769, %f798, %f585, %f769;
	fma.rn.f32 	%f770, %f799, %f585, %f770;
$L__BB0_71:
	add.s32 	%r56, %r14, 6;
	setp.eq.s32 	%p63, %r56, %r3;
	@%p63 bra 	$L__BB0_81;
	ld.global.u8 	%rs7, [%rd3+288];
	and.b16  	%rs31, %rs7, 1;
	setp.eq.b16 	%p64, %rs31, 1;
	not.pred 	%p65, %p64;
	@%p65 bra 	$L__BB0_81;
	.pragma "used_bytes_mask 4095";
	ld.shared.v4.f32 	{%f587, %f588, %f589, %f590}, [%r15+96];
	sub.f32 	%f173, %f1, %f587;
	sub.f32 	%f174, %f2, %f588;
	sub.f32 	%f175, %f3, %f589;
	mul.f32 	%f591, %f174, %f174;
	fma.rn.f32 	%f592, %f173, %f173, %f591;
	fma.rn.f32 	%f593, %f175, %f175, %f592;
	sqrt.rn.f32 	%f176, %f593;
	max.f32 	%f177, %f176, 0f38D1B717;
	setp.geu.f32 	%p66, %f177, %f304;
	mov.f32 	%f804, 0f00000000;
	@%p66 bra 	$L__BB0_75;
	ld.shared.f32 	%f594, [%r16+24];
	mul.f32 	%f595, %f7, %f594;
	sqrt.rn.f32 	%f596, %f595;
	mul.f32 	%f597, %f596, %f8;
	mul.f32 	%f598, %f177, %f177;
	div.rn.f32 	%f599, %f597, %f598;
	max.f32 	%f804, %f599, 0fC1200000;
$L__BB0_75:
	and.b16  	%rs32, %rs1, %rs7;
	and.b16  	%rs33, %rs32, 2;
	setp.eq.s16 	%p67, %rs33, 0;
	@%p67 bra 	$L__BB0_77;
	add.f32 	%f600, %f177, 0fBF800000;
	mul.f32 	%f601, %f301, %f600;
	abs.f32 	%f602, %f600;
	abs.f32 	%f603, %f602;
	mul.f32 	%f604, %f603, 0f4038AA3B;
	ex2.approx.ftz.f32 	%f605, %f604;
	add.f32 	%f606, %f605, 0f3F800000;
	rcp.approx.ftz.f32 	%f607, %f606;
	fma.rn.f32 	%f608, %f607, 0fC0000000, 0f3F800000;
	setp.ge.f32 	%p68, %f603, 0f41102CB4;
	selp.f32 	%f609, 0f3F800000, %f608, %p68;
	copysign.f32 	%f610, %f602, %f609;
	mul.f32 	%f611, %f602, %f602;
	fma.rn.f32 	%f612, %f611, 0f3C80F082, 0fBD563CAE;
	fma.rn.f32 	%f613, %f612, %f611, 0f3E085941;
	fma.rn.f32 	%f614, %f613, %f611, 0fBEAAA9ED;
	fma.rn.f32 	%f615, %f614, %f611, 0f00000000;
	fma.rn.f32 	%f616, %f615, %f602, %f602;
	setp.ge.f32 	%p69, %f603, 0f3F19999A;
	selp.f32 	%f617, %f610, %f616, %p69;
	fma.rn.f32 	%f618, %f617, 0f3F000000, 0f3F800000;
	mul.f32 	%f619, %f601, %f618;
	min.f32 	%f620, %f619, 0f41200000;
	max.f32 	%f621, %f620, 0fC1200000;
	add.f32 	%f804, %f804, %f621;
$L__BB0_77:
	min.f32 	%f182, %f804, 0f41700000;
	setp.lt.f32 	%p70, %f176, 0f358637BD;
	mov.f32 	%f805, 0f00000000;
	mov.f32 	%f806, %f805;
	mov.f32 	%f807, %f805;
	@%p70 bra 	$L__BB0_79;
	rcp.rn.f32 	%f623, %f176;
	mul.f32 	%f805, %f173, %f623;
	mul.f32 	%f806, %f174, %f623;
	mul.f32 	%f807, %f175, %f623;
$L__BB0_79:
	max.f32 	%f624, %f182, 0fC1700000;
	fma.rn.f32 	%f768, %f624, %f805, %f768;
	fma.rn.f32 	%f769, %f624, %f806, %f769;
	fma.rn.f32 	%f770, %f624, %f807, %f770;
	mul.f32 	%f625, %f5, %f806;
	fma.rn.f32 	%f626, %f4, %f805, %f625;
	fma.rn.f32 	%f192, %f6, %f807, %f626;
	setp.leu.f32 	%p71, %f192, 0f00000000;
	@%p71 bra 	$L__BB0_81;
	sqrt.rn.f32 	%f627, %f7;
	mul.f32 	%f628, %f627, %f192;
	mul.f32 	%f629, %f628, 0fBDCCCCCD;
	max.f32 	%f630, %f629, 0fC0A00000;
	fma.rn.f32 	%f768, %f805, %f630, %f768;
	fma.rn.f32 	%f769, %f806, %f630, %f769;
	fma.rn.f32 	%f770, %f807, %f630, %f770;
$L__BB0_81:
	add.s32 	%r57, %r14, 7;
	setp.eq.s32 	%p72, %r57, %r3;
	@%p72 bra 	$L__BB0_91;
	ld.global.u8 	%rs8, [%rd3+336];
	and.b16  	%rs34, %rs8, 1;
	setp.eq.b16 	%p73, %rs34, 1;
	not.pred 	%p74, %p73;
	@%p74 bra 	$L__BB0_91;
	.pragma "used_bytes_mask 4095";
	ld.shared.v4.f32 	{%f632, %f633, %f634, %f635}, [%r15+112];
	sub.f32 	%f199, %f1, %f632;
	sub.f32 	%f200, %f2, %f633;
	sub.f32 	%f201, %f3, %f634;
	mul.f32 	%f636, %f200, %f200;
	fma.rn.f32 	%f637, %f199, %f199, %f636;
	fma.rn.f32 	%f638, %f201, %f201, %f637;
	sqrt.rn.f32 	%f202, %f638;
	max.f32 	%f203, %f202, 0f38D1B717;
	setp.geu.f32 	%p75, %f203, %f304;
	mov.f32 	%f812, 0f00000000;
	@%p75 bra 	$L__BB0_85;
	ld.shared.f32 	%f639, [%r16+28];
	mul.f32 	%f640, %f7, %f639;
	sqrt.rn.f32 	%f641, %f640;
	mul.f32 	%f642, %f641, %f8;
	mul.f32 	%f643, %f203, %f203;
	div.rn.f32 	%f644, %f642, %f643;
	max.f32 	%f812, %f644, 0fC1200000;
$L__BB0_85:
	and.b16  	%rs35, %rs1, %rs8;
	and.b16  	%rs36, %rs35, 2;
	setp.eq.s16 	%p76, %rs36, 0;
	@%p76 bra 	$L__BB0_87;
	add.f32 	%f645, %f203, 0fBF800000;
	mul.f32 	%f646, %f301, %f645;
	abs.f32 	%f647, %f645;
	abs.f32 	%f648, %f647;
	mul.f32 	%f649, %f648, 0f4038AA3B;
	ex2.approx.ftz.f32 	%f650, %f649;
	add.f32 	%f651, %f650, 0f3F800000;
	rcp.approx.ftz.f32 	%f652, %f651;
	fma.rn.f32 	%f653, %f652, 0fC0000000, 0f3F800000;
	setp.ge.f32 	%p77, %f648, 0f41102CB4;
	selp.f32 	%f654, 0f3F800000, %f653, %p77;
	copysign.f32 	%f655, %f647, %f654;
	mul.f32 	%f656, %f647, %f647;
	fma.rn.f32 	%f657, %f656, 0f3C80F082, 0fBD563CAE;
	fma.rn.f32 	%f658, %f657, %f656, 0f3E085941;
	fma.rn.f32 	%f659, %f658, %f656, 0fBEAAA9ED;
	fma.rn.f32 	%f660, %f659, %f656, 0f00000000;
	fma.rn.f32 	%f661, %f660, %f647, %f647;
	setp.ge.f32 	%p78, %f648, 0f3F19999A;
	selp.f32 	%f662, %f655, %f661, %p78;
	fma.rn.f32 	%f663, %f662, 0f3F000000, 0f3F800000;
	mul.f32 	%f664, %f646, %f663;
	min.f32 	%f665, %f664, 0f41200000;
	max.f32 	%f666, %f665, 0fC1200000;
	add.f32 	%f812, %f812, %f666;
$L__BB0_87:
	min.f32 	%f208, %f812, 0f41700000;
	setp.lt.f32 	%p79, %f202, 0f358637BD;
	mov.f32 	%f813, 0f00000000;
	mov.f32 	%f814, %f813;
	mov.f32 	%f815, %f813;
	@%p79 bra 	$L__BB0_89;
	rcp.rn.f32 	%f668, %f202;
	mul.f32 	%f813, %f199, %f668;
	mul.f32 	%f814, %f200, %f668;
	mul.f32 	%f815, %f201, %f668;
$L__BB0_89:
	max.f32 	%f669, %f208, 0fC1700000;
	fma.rn.f32 	%f768, %f669, %f813, %f768;
	fma.rn.f32 	%f769, %f669, %f814, %f769;
	fma.rn.f32 	%f770, %f669, %f815, %f770;
	mul.f32 	%f670, %f5, %f814;
	fma.rn.f32 	%f671, %f4, %f813, %f670;
	fma.rn.f32 	%f218, %f6, %f815, %f671;
	setp.leu.f32 	%p80, %f218, 0f00000000;
	@%p80 bra 	$L__BB0_91;
	sqrt.rn.f32 	%f672, %f7;
	mul.f32 	%f673, %f672, %f218;
	mul.f32 	%f674, %f673, 0fBDCCCCCD;
	max.f32 	%f675, %f674, 0fC0A00000;
	fma.rn.f32 	%f768, %f813, %f675, %f768;
	fma.rn.f32 	%f769, %f814, %f675, %f769;
	fma.rn.f32 	%f770, %f815, %f675, %f770;
$L__BB0_91:
	add.s32 	%r74, %r74, 8;
	setp.ne.s32 	%p81, %r74, %r76;
	@%p81 bra 	$L__BB0_8;
$L__BB0_92:
	setp.eq.s32 	%p82, %r11, 0;
	@%p82 bra 	$L__BB0_108;
	mov.b32 	%r77, 0;
$L__BB0_94:
	.pragma "nounroll";
	add.s32 	%r21, %r76, %r7;
	setp.eq.s32 	%p83, %r21, %r3;
	@%p83 bra 	$L__BB0_107;
	mul.wide.u32 	%rd19, %r21, 48;
	add.s64 	%rd20, %rd1, %rd19;
	add.s64 	%rd4, %rd20, 33;
	ld.global.u8 	%rs37, [%rd20+33];
	and.b16  	%rs38, %rs37, 1;
	setp.eq.b16 	%p84, %rs38, 1;
	not.pred 	%p85, %p84;
	@%p85 bra 	$L__BB0_107;
	shl.b32 	%r59, %r76, 4;
	mov.u32 	%r60, _ZZ14compute_forcesE16shared_positions;
	add.s32 	%r61, %r60, %r59;
	shl.b32 	%r62, %r76, 2;
	mov.u32 	%r63, _ZZ14compute_forcesE13shared_masses;
	add.s32 	%r64, %r63, %r62;
	ld.shared.f32 	%f234, [%r64];
	.pragma "used_bytes_mask 4095";
	ld.shared.v4.f32 	{%f677, %f678, %f679, %f680}, [%r61];
	sub.f32 	%f235, %f1, %f677;
	sub.f32 	%f236, %f2, %f678;
	sub.f32 	%f237, %f3, %f679;
	mul.f32 	%f681, %f236, %f236;
	fma.rn.f32 	%f682, %f235, %f235, %f681;
	fma.rn.f32 	%f683, %f237, %f237, %f682;
	sqrt.rn.f32 	%f238, %f683;
	max.f32 	%f239, %f238, 0f38D1B717;
	setp.geu.f32 	%p86, %f239, %f304;
	mov.f32 	%f829, 0f00000000;
	@%p86 bra 	$L__BB0_99;
	mul.f32 	%f684, %f7, %f234;
	sqrt.rn.f32 	%f685, %f684;
	mul.f32 	%f686, %f685, %f8;
	mul.f32 	%f687, %f239, %f239;
	div.rn.f32 	%f688, %f686, %f687;
	max.f32 	%f829, %f688, 0fC1200000;
	or.b32  	%r65, %r76, %r3;
	setp.ne.s32 	%p87, %r65, 0;
	@%p87 bra 	$L__BB0_99;
	cvt.f64.f32 	%fd6, %f239;
	cvt.f64.f32 	%fd7, %f234;
	cvt.f64.f32 	%fd8, %f829;
	cvta.to.local.u64 	%rd22, %rd21;
	st.local.f64 	[%rd22], %fd6;
	st.local.f64 	[%rd22+8], %fd9;
	st.local.f64 	[%rd22+16], %fd7;
	st.local.f64 	[%rd22+24], %fd8;
	mov.u64 	%rd23, $str;
	cvta.global.u64 	%rd24, %rd23;
	{ // callseq 2, 0
	.param .b64 param0;
	st.param.b64 	[param0], %rd24;
	.param .b64 param1;
	st.param.b64 	[param1], %rd21;
	.param .b32 retval0;
	call.uni (retval0), 
	vprintf, 
	(
	param0, 
	param1
	);
	ld.param.b32 	%r66, [retval0];
	} // callseq 2
$L__BB0_99:
	setp.eq.s16 	%p88, %rs39, 0;
	@%p88 bra 	$L__BB0_103;
	ld.global.u8 	%rs40, [%rd4];
	and.b16  	%rs41, %rs40, 2;
	setp.eq.s16 	%p89, %rs41, 0;
	@%p89 bra 	$L__BB0_103;
	add.f32 	%f689, %f239, 0fBF800000;
	mul.f32 	%f690, %f301, %f689;
	abs.f32 	%f691, %f689;
	abs.f32 	%f692, %f691;
	mul.f32 	%f693, %f692, 0f4038AA3B;
	ex2.approx.ftz.f32 	%f694, %f693;
	add.f32 	%f695, %f694, 0f3F800000;
	rcp.approx.ftz.f32 	%f696, %f695;
	fma.rn.f32 	%f697, %f696, 0fC0000000, 0f3F800000;
	setp.ge.f32 	%p90, %f692, 0f41102CB4;
	selp.f32 	%f698, 0f3F800000, %f697, %p90;
	copysign.f32 	%f699, %f691, %f698;
	mul.f32 	%f700, %f691, %f691;
	fma.rn.f32 	%f701, %f700, 0f3C80F082, 0fBD563CAE;
	fma.rn.f32 	%f702, %f701, %f700, 0f3E085941;
	fma.rn.f32 	%f703, %f702, %f700, 0fBEAAA9ED;
	fma.rn.f32 	%f704, %f703, %f700, 0f00000000;
	fma.rn.f32 	%f705, %f704, %f691, %f691;
	setp.ge.f32 	%p91, %f692, 0f3F19999A;
	selp.f32 	%f706, %f699, %f705, %p91;
	fma.rn.f32 	%f707, %f706, 0f3F000000, 0f3F800000;
	mul.f32 	%f708, %f690, %f707;
	min.f32 	%f709, %f708, 0f41200000;
	max.f32 	%f242, %f709, 0fC1200000;
	add.f32 	%f829, %f829, %f242;
	or.b32  	%r68, %r76, %r3;
	setp.ne.s32 	%p92, %r68, 0;
	@%p92 bra 	$L__BB0_103;
	cvt.f64.f32 	%fd10, %f242;
	add.u64 	%rd25, %SP, 0;
	add.u64 	%rd26, %SPL, 0;
	st.local.f64 	[%rd26], %fd10;
	mov.u64 	%rd27, $str$1;
	cvta.global.u64 	%rd28, %rd27;
	{ // callseq 3, 0
	.param .b64 param0;
	st.param.b64 	[param0], %rd28;
	.param .b64 param1;
	st.param.b64 	[param1], %rd25;
	.param .b32 retval0;
	call.uni (retval0), 
	vprintf, 
	(
	param0, 
	param1
	);
	ld.param.b32 	%r69, [retval0];
	} // callseq 3
$L__BB0_103:
	min.f32 	%f245, %f829, 0f41700000;
	setp.lt.f32 	%p93, %f238, 0f358637BD;
	mov.f32 	%f830, 0f00000000;
	mov.f32 	%f831, %f830;
	mov.f32 	%f832, %f830;
	@%p93 bra 	$L__BB0_105;
	rcp.rn.f32 	%f711, %f238;
	mul.f32 	%f830, %f235, %f711;
	mul.f32 	%f831, %f236, %f711;
	mul.f32 	%f832, %f237, %f711;
$L__BB0_105:
	max.f32 	%f712, %f245, 0fC1700000;
	fma.rn.f32 	%f768, %f712, %f830, %f768;
	fma.rn.f32 	%f769, %f712, %f831, %f769;
	fma.rn.f32 	%f770, %f712, %f832, %f770;
	mul.f32 	%f713, %f5, %f831;
	fma.rn.f32 	%f714, %f4, %f830, %f713;
	fma.rn.f32 	%f255, %f6, %f832, %f714;
	setp.leu.f32 	%p94, %f255, 0f00000000;
	@%p94 bra 	$L__BB0_107;
	sqrt.rn.f32 	%f715, %f7;
	mul.f32 	%f716, %f715, %f255;
	mul.f32 	%f717, %f716, 0fBDCCCCCD;
	max.f32 	%f718, %f717, 0fC0A00000;
	fma.rn.f32 	%f768, %f830, %f718, %f768;
	fma.rn.f32 	%f769, %f831, %f718, %f769;
	fma.rn.f32 	%f770, %f832, %f718, %f770;
$L__BB0_107:
	add.s32 	%r76, %r76, 1;
	add.s32 	%r77, %r77, 1;
	setp.ne.s32 	%p95, %r77, %r11;
	@%p95 bra 	$L__BB0_94;
$L__BB0_108:
	bar.sync 	0;
	add.s32 	%r73, %r73, 1;
	setp.ne.s32 	%p96, %r73, %r5;
	@%p96 bra 	$L__BB0_3;
$L__BB0_109:
	mul.f32 	%f719, %f769, %f769;
	fma.rn.f32 	%f720, %f768, %f768, %f719;
	fma.rn.f32 	%f721, %f770, %f770, %f720;
	sqrt.rn.f32 	%f268, %f721;
	setp.leu.f32 	%p97, %f268, 0f41A00000;
	@%p97 bra 	$L__BB0_111;
	mov.f32 	%f722, 0f41A00000;
	div.rn.f32 	%f723, %f722, %f268;
	mul.f32 	%f768, %f768, %f723;
	mul.f32 	%f769, %f769, %f723;
	mul.f32 	%f770, %f770, %f723;
$L__BB0_111:
	ld.param.f32 	%f746, [compute_forces_param_4];
	add.f32 	%f724, %f4, %f768;
	add.f32 	%f725, %f5, %f769;
	add.f32 	%f726, %f6, %f770;
	mul.f32 	%f851, %f746, %f724;
	mul.f32 	%f852, %f746, %f725;
	mul.f32 	%f853, %f746, %f726;
	setp.ne.s32 	%p98, %r3, 0;
	@%p98 bra 	$L__BB0_113;
	cvt.f64.f32 	%fd11, %f268;
	cvt.f64.f32 	%fd12, %f768;
	cvt.f64.f32 	%fd13, %f769;
	cvt.f64.f32 	%fd14, %f770;
	cvt.f64.f32 	%fd15, %f851;
	cvt.f64.f32 	%fd16, %f852;
	cvt.f64.f32 	%fd17, %f853;
	add.u64 	%rd29, %SP, 0;
	add.u64 	%rd30, %SPL, 0;
	st.local.f64 	[%rd30], %fd11;
	st.local.f64 	[%rd30+8], %fd12;
	st.local.f64 	[%rd30+16], %fd13;
	st.local.f64 	[%rd30+24], %fd14;
	st.local.f64 	[%rd30+32], %fd15;
	st.local.f64 	[%rd30+40], %fd16;
	st.local.f64 	[%rd30+48], %fd17;
	mov.u64 	%rd31, $str$2;
	cvta.global.u64 	%rd32, %rd31;
	{ // callseq 4, 0
	.param .b64 param0;
	st.param.b64 	[param0], %rd32;
	.param .b64 param1;
	st.param.b64 	[param1], %rd29;
	.param .b32 retval0;
	call.uni (retval0), 
	vprintf, 
	(
	param0, 
	param1
	);
	ld.param.b32 	%r71, [retval0];
	} // callseq 4
$L__BB0_113:
	add.f32 	%f727, %f7, 0f3F000000;
	mov.f32 	%f728, 0f40000000;
	div.rn.f32 	%f278, %f728, %f727;
	mul.f32 	%f729, %f852, %f852;
	fma.rn.f32 	%f730, %f851, %f851, %f729;
	fma.rn.f32 	%f731, %f853, %f853, %f730;
	sqrt.rn.f32 	%f279, %f731;
	setp.leu.f32 	%p99, %f279, %f278;
	@%p99 bra 	$L__BB0_115;
	div.rn.f32 	%f732, %f278, %f279;
	mul.f32 	%f851, %f851, %f732;
	mul.f32 	%f852, %f852, %f732;
	mul.f32 	%f853, %f853, %f732;
$L__BB0_115:
	ld.param.f32 	%f747, [compute_forces_param_6];
	add.f32 	%f850, %f1, %f851;
	add.f32 	%f849, %f2, %f852;
	add.f32 	%f848, %f3, %f853;
	setp.leu.f32 	%p100, %f747, 0f00000000;
	@%p100 bra 	$L__BB0_118;
	ld.param.f32 	%f748, [compute_forces_param_6];
	min.f32 	%f733, %f850, %f748;
	neg.f32 	%f734, %f748;
	max.f32 	%f850, %f733, %f734;
	min.f32 	%f735, %f849, %f748;
	max.f32 	%f849, %f735, %f734;
	min.f32 	%f736, %f848, %f748;
	max.f32 	%f848, %f736, %f734;
	abs.f32 	%f737, %f850;
	mul.f32 	%f738, %f748, 0f3F666666;
	abs.f32 	%f740, %f849;
	max.f32 	%f742, %f737, %f740;
	abs.f32 	%f743, %f848;
	max.f32 	%f745, %f742, %f743;
	setp.leu.f32 	%p101, %f745, %f738;
	@%p101 bra 	$L__BB0_118;
	mul.f32 	%f851, %f851, 0f3F666666;
	mul.f32 	%f852, %f852, 0f3F666666;
	mul.f32 	%f853, %f853, 0f3F666666;
$L__BB0_118:
	st.global.v2.f32 	[%rd2], {%f850, %f849};
	st.global.f32 	[%rd2+8], %f848;
	st.global.v2.f32 	[%rd2+16], {%f851, %f852};
	st.global.f32 	[%rd2+24], %f853;
$L__BB0_119:
	ret;

}


// ===== COMPILED SASS (sm_100) =====

	.target	sm_100

	.elftype	@"ET_EXEC"


//--------------------- .note.nv.tkinfo           --------------------------
	.section	.note.nv.tkinfo,"",@"SHT_NOTE"
	.sectionflags	@"SHF_NOTE_NV_TKINFO"
	.tkinfo
        /*0018*/ 	.word	0x00000002
        /*0030*/ 	.string	""
        /*0030*/ 	.string	"ptxas"
        /*0030*/ 	.string	"Cuda compilation tools, release 13.0, V13.0.88"
        /*0030*/ 	.string	"Build cuda_13.0.r13.0/compiler.36424714_0"
        /*0030*/ 	.string	"-arch sm_100 -m 64 "



//--------------------- .note.nv.cuinfo           --------------------------
	.section	.note.nv.cuinfo,"",@"SHT_NOTE"
	.sectionflags	@"SHF_NOTE_NV_CUINFO"
        /*0018*/ 	.short	0x0002
        /*001a*/ 	.short	0x0064
        /*001c*/ 	.short	0x0082
	.zero		2


//--------------------- .nv.info                  --------------------------
	.section	.nv.info,"",@"SHT_CUDA_INFO"
	.align	4


	//----- nvinfo : EIATTR_REGCOUNT
	.align		4
        /*0000*/ 	.byte	0x04, 0x2f
        /*0002*/ 	.short	(.L_4 - .L_3)
	.align		4
.L_3:
        /*0004*/ 	.word	index@(compute_forces)
        /*0008*/ 	.word	0x00000032


	//----- nvinfo : EIATTR_FRAME_SIZE
	.align		4
.L_4:
        /*000c*/ 	.byte	0x04, 0x11
        /*000e*/ 	.short	(.L_6 - .L_5)
	.align		4
.L_5:
        /*0010*/ 	.word	index@($__internal_2_$__cuda_sm3x_div_rn_noftz_f32_slowpath)
        /*0014*/ 	.word	0x00000038


	//----- nvinfo : EIATTR_FRAME_SIZE
	.align		4
.L_6:
        /*0018*/ 	.byte	0x04, 0x11
        /*001a*/ 	.short	(.L_8 - .L_7)
	.align		4
.L_7:
        /*001c*/ 	.word	index@($__internal_1_$__cuda_sm20_sqrt_rn_f32_slowpath)
        /*0020*/ 	.word	0x00000038


	//----- nvinfo : EIATTR_FRAME_SIZE
	.align		4
.L_8:
        /*0024*/ 	.byte	0x04, 0x11
        /*0026*/ 	.short	(.L_10 - .L_9)
	.align		4
.L_9:
        /*0028*/ 	.word	index@($__internal_0_$__cuda_sm20_rcp_rn_f32_slowpath)
        /*002c*/ 	.word	0x00000038


	//----- nvinfo : EIATTR_FRAME_SIZE
	.align		4
.L_10:
        /*0030*/ 	.byte	0x04, 0x11
        /*0032*/ 	.short	(.L_12 - .L_11)
	.align		4
.L_11:
        /*0034*/ 	.word	index@(compute_forces)
        /*0038*/ 	.word	0x00000038


	//----- nvinfo : EIATTR_MIN_STACK_SIZE
	.align		4
.L_12:
        /*003c*/ 	.byte	0x04, 0x12
        /*003e*/ 	.short	(.L_14 - .L_13)
	.align		4
.L_13:
        /*0040*/ 	.word	index@(compute_forces)
        /*0044*/ 	.word	0x00000038
.L_14:


//--------------------- .nv.compat                --------------------------
	.section	.nv.compat,"",@"SHT_CUDA_COMPAT_INFO"
	.align	4
        /*0000*/ 	.byte	0x02, 0x09, 0x00, 0x00, 0x02, 0x02, 0x01, 0x00, 0x02, 0x05, 0x05, 0x00, 0x03, 0x07, 0x01, 0x01
        /*0010*/ 	.byte	0x02, 0x03, 0x00, 0x00, 0x02, 0x06, 0x01, 0x00, 0x04, 0x0b, 0x08, 0x00, 0x01, 0x00, 0x00, 0x00
        /*0020*/ 	.byte	0x00, 0x00, 0x00, 0x00


//--------------------- .nv.info.compute_forces   --------------------------
	.section	.nv.info.compute_forces,"",@"SHT_CUDA_INFO"
	.sectionflags	@""
	.align	4


	//----- nvinfo : EIATTR_CUDA_API_VERSION
	.align		4
        /*0000*/ 	.byte	0x04, 0x37
        /*0002*/ 	.short	(.L_16 - .L_15)
.L_15:
        /*0004*/ 	.word	0x00000082


	//----- nvinfo : EIATTR_KPARAM_INFO
	.align		4
.L_16:
        /*0008*/ 	.byte	0x04, 0x17
        /*000a*/ 	.short	(.L_18 - .L_17)
.L_17:
        /*000c*/ 	.word	0x00000000
        /*0010*/ 	.short	0x0006
        /*0012*/ 	.short	0x001c
        /*0014*/ 	.byte	0x00, 0xf0, 0x11, 0x00


	//----- nvinfo : EIATTR_KPARAM_INFO
	.align		4
.L_18:
        /*0018*/ 	.byte	0x04, 0x17
        /*001a*/ 	.short	(.L_20 - .L_19)
.L_19:
        /*001c*/ 	.word	0x00000000
        /*0020*/ 	.short	0x0005
        /*0022*/ 	.short	0x0018
        /*0024*/ 	.byte	0x00, 0xf0, 0x11, 0x00


	//----- nvinfo : EIATTR_KPARAM_INFO
	.align		4
.L_20:
        /*0028*/ 	.byte	0x04, 0x17
        /*002a*/ 	.short	(.L_22 - .L_21)
.L_21:
        /*002c*/ 	.word	0x00000000
        /*0030*/ 	.short	0x0004
        /*0032*/ 	.short	0x0014
        /*0034*/ 	.byte	0x00, 0xf0, 0x11, 0x00


	//----- nvinfo : EIATTR_KPARAM_INFO
	.align		4
.L_22:
        /*0038*/ 	.byte	0x04, 0x17
        /*003a*/ 	.short	(.L_24 - .L_23)
.L_23:
        /*003c*/ 	.word	0x00000000
        /*0040*/ 	.short	0x0003
        /*0042*/ 	.short	0x0010
        /*0044*/ 	.byte	0x00, 0xf0, 0x11, 0x00


	//----- nvinfo : EIATTR_KPARAM_INFO
	.align		4
.L_24:
        /*0048*/ 	.byte	0x04, 0x17
        /*004a*/ 	.short	(.L_26 - .L_25)
.L_25:
        /*004c*/ 	.word	0x00000000
        /*0050*/ 	.short	0x0002
        /*0052*/ 	.short	0x000c
        /*0054*/ 	.byte	0x00, 0xf0, 0x11, 0x00


	//----- nvinfo : EIATTR_KPARAM_INFO
	.align		4
.L_26:
        /*0058*/ 	.byte	0x04, 0x17
        /*005a*/ 	.short	(.L_28 - .L_27)
.L_27:
        /*005c*/ 	.word	0x00000000
        /*0060*/ 	.short	0x0001
        /*0062*/ 	.short	0x0008
        /*0064*/ 	.byte	0x00, 0xf0, 0x11, 0x00


	//----- nvinfo : EIATTR_KPARAM_INFO
	.align		4
.L_28:
        /*0068*/ 	.byte	0x04, 0x17
        /*006a*/ 	.short	(.L_30 - .L_29)
.L_29:
        /*006c*/ 	.word	0x00000000
        /*0070*/ 	.short	0x0000
        /*0072*/ 	.short	0x0000
        /*0074*/ 	.byte	0x00, 0xf5, 0x21, 0x00


	//----- nvinfo : EIATTR_SPARSE_MMA_MASK
	.align		4
.L_30:
        /*0078*/ 	.byte	0x03, 0x50
        /*007a*/ 	.short	0x0000


	//----- nvinfo : EIATTR_MAXREG_COUNT
	.align		4
        /*007c*/ 	.byte	0x03, 0x1b
        /*007e*/ 	.short	0x00ff


	//----- nvinfo : EIATTR_NUM_BARRIERS
	.align		4
        /*0080*/ 	.byte	0x02, 0x4c
        /*0082*/ 	.byte	0x01
	.zero		1


	//----- nvinfo : EIATTR_EXTERNS
	.align		4
        /*0084*/ 	.byte	0x04, 0x0f
        /*0086*/ 	.short	(.L_32 - .L_31)


	//   ....[0]....
	.align		4
.L_31:
        /*0088*/ 	.word	index@(vprintf)


	//----- nvinfo : EIATTR_MERCURY_ISA_VERSION
	.align		4
.L_32:
        /*008c*/ 	.byte	0x03, 0x5f
        /*008e*/ 	.short	0x0101


	//----- nvinfo : EIATTR_UNUSED_LOAD_BYTE_OFFSET
	.align		4
        /*0090*/ 	.byte	0x04, 0x44
        /*0092*/ 	.short	(.L_34 - .L_33)


	//   ....[0]....
.L_33:
        /*0094*/ 	.word	0x00000120
        /*0098*/ 	.word	0x00000fff


	//   ....[1]....
        /*009c*/ 	.word	0x00000130
        /*00a0*/ 	.word	0x00000fff


	//   ....[2]....
        /*00a4*/ 	.word	0x00000580
        /*00a8*/ 	.word	0x00000fff


	//   ....[3]....
        /*00ac*/ 	.word	0x00000990
        /*00b0*/ 	.word	0x00000fff


	//   ....[4]....
        /*00b4*/ 	.word	0x00001540
        /*00b8*/ 	.word	0x00000fff


	//   ....[5]....
        /*00bc*/ 	.word	0x00001ec0
        /*00c0*/ 	.word	0x00000fff


	//   ....[6]....
        /*00c4*/ 	.word	0x00002840
        /*00c8*/ 	.word	0x00000fff


	//   ....[7]....
        /*00cc*/ 	.word	0x000031c0
        /*00d0*/ 	.word	0x00000fff


	//   ....[8]....
        /*00d4*/ 	.word	0x00003b40
        /*00d8*/ 	.word	0x00000fff


	//   ....[9]....
        /*00dc*/ 	.word	0x000044c0
        /*00e0*/ 	.word	0x00000fff


	//   ....[10]....
        /*00e4*/ 	.word	0x00004e40
        /*00e8*/ 	.word	0x00000fff


	//   ....[11]....
        /*00ec*/ 	.word	0x000058f0
        /*00f0*/ 	.word	0x00000fff


	//----- nvinfo : EIATTR_VRC_CTA_INIT_COUNT
	.align		4
.L_34:
        /*00f4*/ 	.byte	0x02, 0x4a
	.zero		1
	.zero		1


	//----- nvinfo : EIATTR_SYSCALL_OFFSETS
	.align		4
        /*00f8*/ 	.byte	0x04, 0x46
        /*00fa*/ 	.short	(.L_36 - .L_35)


	//   ....[0]....
.L_35:
        /*00fc*/ 	.word	0x00000e50


	//   ....[1]....
        /*0100*/ 	.word	0x00001120


	//   ....[2]....
        /*0104*/ 	.word	0x00005dd0


	//   ....[3]....
        /*0108*/ 	.word	0x000060a0


	//   ....[4]....
        /*010c*/ 	.word	0x00006940


	//----- nvinfo : EIATTR_EXIT_INSTR_OFFSETS
	.align		4
.L_36:
        /*0110*/ 	.byte	0x04, 0x1c
        /*0112*/ 	.short	(.L_38 - .L_37)


	//   ....[0]....
.L_37:
        /*0114*/ 	.word	0x000000d0


	//   ....[1]....
        /*0118*/ 	.word	0x00006e50


	//----- nvinfo : EIATTR_CRS_STACK_SIZE
	.align		4
.L_38:
        /*011c*/ 	.byte	0x04, 0x1e
        /*011e*/ 	.short	(.L_40 - .L_39)
.L_39:
        /*0120*/ 	.word	0x00000000


	//----- nvinfo : EIATTR_CBANK_PARAM_SIZE
	.align		4
.L_40:
        /*0124*/ 	.byte	0x03, 0x19
        /*0126*/ 	.short	0x0020


	//----- nvinfo : EIATTR_PARAM_CBANK
	.align		4
        /*0128*/ 	.byte	0x04, 0x0a
        /*012a*/ 	.short	(.L_42 - .L_41)
	.align		4
.L_41:
        /*012c*/ 	.word	index@(.nv.constant0.compute_forces)
        /*0130*/ 	.short	0x0380
        /*0132*/ 	.short	0x0020


	//----- nvinfo : EIATTR_SW_WAR
	.align		4
.L_42:
        /*0134*/ 	.byte	0x04, 0x36
        /*0136*/ 	.short	(.L_44 - .L_43)
.L_43:
        /*0138*/ 	.word	0x00000008
.L_44:


//--------------------- .nv.callgraph             --------------------------
	.section	.nv.callgraph,"",@"SHT_CUDA_CALLGRAPH"
	.align	4
	.sectionentsize	8
	.align		4
        /*0000*/ 	.word	0x00000000
	.align		4
        /*0004*/ 	.word	0xffffffff
	.align		4
        /*0008*/ 	.word	index@(compute_forces)
	.align		4
        /*000c*/ 	.word	index@(vprintf)
	.align		4
        /*0010*/ 	.word	0x00000000
	.align		4
        /*0014*/ 	.word	0xfffffffe
	.align		4
        /*0018*/ 	.word	0x00000000
	.align		4
        /*001c*/ 	.word	0xfffffffd
	.align		4
        /*0020*/ 	.word	0x00000000
	.align		4
        /*0024*/ 	.word	0xfffffffc


//--------------------- .nv.constant4             --------------------------
	.section	.nv.constant4,"a",@progbits
	.align	8
	.align		8
.nv.constant4:
        /*0000*/ 	.dword	vprintf
	.align		8
        /*0008*/ 	.dword	$str
	.align		8
        /*0010*/ 	.dword	$str$1
	.align		8
        /*0018*/ 	.dword	$str$2


//--------------------- .text.compute_forces      --------------------------
	.section	.text.compute_forces,"ax",@progbits
	.align	128
        .global         compute_forces
        .type           compute_forces,@function
        .size           compute_forces,(.L_x_248 - compute_forces)
        .other          compute_forces,@"STO_CUDA_ENTRY STV_DEFAULT"
compute_forces:
.text.compute_forces:
[----:B------:R-:W0:Y:S01]  /*0000*/  LDC R1, c[0x0][0x37c] ;  /* 0x0000df00ff017b82 */ /* 0x000e220000000800 */
[----:B------:R-:W1:Y:S01]  /*0010*/  S2R R35, SR_TID.X ;  /* 0x0000000000237919 */ /* 0x000e620000002100 */
[----:B------:R-:W2:Y:S01]  /*0020*/  LDCU UR40, c[0x0][0x2fc] ;  /* 0x00005f80ff2877ac */ /* 0x000ea20008000800 */
[----:B0-----:R-:W-:Y:S01]  /*0030*/  IADD3 R1, PT, PT, R1, -0x38, RZ ;  /* 0xffffffc801017810 */ /* 0x001fe20007ffe0ff */
[----:B------:R-:W1:Y:S01]  /*0040*/  S2R R0, SR_CTAID.X ;  /* 0x0000000000007919 */ /* 0x000e620000002500 */
[----:B------:R-:W1:Y:S02]  /*0050*/  LDCU UR42, c[0x0][0x360] ;  /* 0x00006c00ff2a77ac */ /* 0x000e640008000800 */
[----:B------:R-:W-:Y:S01]  /*0060*/  R2UR UR4, R1 ;  /* 0x00000000010472ca */ /* 0x000fe200000e0000 */
[----:B------:R-:W0:Y:S01]  /*0070*/  LDCU UR5, c[0x0][0x388] ;  /* 0x00007100ff0577ac */ /* 0x000e220008000800 */
[----:B------:R-:W3:Y:S11]  /*0080*/  LDCU UR39, c[0x0][0x2f8] ;  /* 0x00005f00ff2777ac */ /* 0x000ef60008000800 */
[----:B---3--:R-:W-:-:S04]  /*0090*/  UIADD3 UR39, UP0, UPT, UR4, UR39, URZ ;  /* 0x0000002704277290 */ /* 0x008fc8000ff1e0ff */
[----:B--2---:R-:W-:Y:S01]  /*00a0*/  UIADD3.X UR40, UPT, UPT, URZ, UR40, URZ, UP0, !UPT ;  /* 0x00000028ff287290 */ /* 0x004fe200087fe4ff */
[----:B-1----:R-:W-:-:S05]  /*00b0*/  IMAD R19, R0, UR42, R35 ;  /* 0x0000002a00137c24 */ /* 0x002fca000f8e0223 */
[----:B0-----:R-:W-:-:S13]  /*00c0*/  ISETP.GE.AND P0, PT, R19, UR5, PT ;  /* 0x0000000513007c0c */ /* 0x001fda000bf06270 */
[----:B------:R-:W-:Y:S05]  /*00d0*/  @P0 EXIT ;  /* 0x000000000000094d */ /* 0x000fea0003800000 */
[----:B------:R-:W0:Y:S01]  /*00e0*/  LDC.64 R22, c[0x0][0x380] ;  /* 0x0000e000ff167b82 */ /* 0x000e220000000a00 */
[----:B------:R-:W1:Y:S01]  /*00f0*/  LDCU.64 UR36, c[0x0][0x358] ;  /* 0x00006b00ff2477ac */ /* 0x000e620008000a00 */
[----:B0-----:R-:W-:-:S05]  /*0100*/  IMAD.WIDE R22, R19, 0x30, R22 ;  /* 0x0000003013167825 */ /* 0x001fca00078e0216 */
[----:B-1----:R-:W2:Y:S04]  /*0110*/  LDG.E.U8 R3, desc[UR36][R22.64+0x20] ;  /* 0x0000202416037981 */ /* 0x002ea8000c1e1100 */
[----:B------:R0:W5:Y:S04]  /*0120*/  LDG.E.128 R24, desc[UR36][R22.64] ;  /* 0x0000002416187981 */ /* 0x000168000c1e1d00 */
[----:B------:R0:W5:Y:S01]  /*0130*/  LDG.E.128 R28, desc[UR36][R22.64+0x10] ;  /* 0x00001024161c7981 */ /* 0x000162000c1e1d00 */
[----:B------:R-:W-:Y:S01]  /*0140*/  HFMA2 R5, -RZ, RZ, 0.9375, -7.688999176025390625e-06 ;  /* 0x3b808081ff057431 */ /* 0x000fe200000001ff */
[----:B------:R-:W-:Y:S01]  /*0150*/  MOV R0, 0x437f0000 ;  /* 0x437f000000007802 */ /* 0x000fe20000000f00 */
[----:B------:R-:W-:Y:S04]  /*0160*/  BSSY.RECONVERGENT B2, `(.L_x_0) ;  /* 0x000000d000027945 */ /* 0x000fe80003800200 */
[----:B------:R-:W-:-:S04]  /*0170*/  FFMA R0, R5, -R0, 1 ;  /* 0x3f80000005007423 */ /* 0x000fc80000000800 */
[----:B------:R-:W-:Y:S01]  /*0180*/  FFMA R0, R0, R5, 0.0039215688593685626984 ;  /* 0x3b80808100007423 */ /* 0x000fe20000000005 */
[----:B--2---:R-:W-:-:S04]  /*0190*/  I2FP.F32.U32 R3, R3 ;  /* 0x0000000300037245 */ /* 0x004fc80000201000 */
[----:B------:R-:W1:Y:S01]  /*01a0*/  FCHK P0, R3, 255 ;  /* 0x437f000003007902 */ /* 0x000e620000000000 */
[----:B------:R-:W-:-:S04]  /*01b0*/  FFMA R34, R3, R0, RZ ;  /* 0x0000000003227223 */ /* 0x000fc800000000ff */
[----:B------:R-:W-:-:S04]  /*01c0*/  FFMA R5, R34, -255, R3 ;  /* 0xc37f000022057823 */ /* 0x000fc80000000003 */
[----:B------:R-:W-:Y:S01]  /*01d0*/  FFMA R34, R0, R5, R34 ;  /* 0x0000000500227223 */ /* 0x000fe20000000022 */
[----:B01----:R-:W-:Y:S06]  /*01e0*/  @!P0 BRA `(.L_x_1) ;  /* 0x0000000000108947 */ /* 0x003fec0003800000 */
[----:B------:R-:W-:Y:S02]  /*01f0*/  MOV R0, 0x437f0000 ;  /* 0x437f000000007802 */ /* 0x000fe40000000f00 */
[----:B------:R-:W-:-:S07]  /*0200*/  MOV R6, 0x220 ;  /* 0x0000022000067802 */ /* 0x000fce0000000f00 */
[----:B-----5:R-:W-:Y:S05]  /*0210*/  CALL.REL.NOINC `($__internal_2_$__cuda_sm3x_div_rn_noftz_f32_slowpath) ;  /* 0x0000007000407944 */ /* 0x020fea0003c00000 */
[----:B------:R-:W-:-:S07]  /*0220*/  MOV R34, R0 ;  /* 0x0000000000227202 */ /* 0x000fce0000000f00 */
.L_x_1:
[----:B------:R-:W-:Y:S05]  /*0230*/  BSYNC.RECONVERGENT B2 ;  /* 0x0000000000027941 */ /* 0x000fea0003800200 */
.L_x_0:
[----:B------:R-:W0:Y:S01]  /*0240*/  LDCU UR6, c[0x0][0x388] ;  /* 0x00007100ff0677ac */ /* 0x000e220008000800 */
[----:B------:R-:W-:Y:S01]  /*0250*/  HFMA2 R38, -RZ, RZ, 0, 0 ;  /* 0x00000000ff267431 */ /* 0x000fe200000001ff */
[----:B------:R-:W-:Y:S01]  /*0260*/  MOV R37, RZ ;  /* 0x000000ff00257202 */ /* 0x000fe20000000f00 */
[----:B-----5:R-:W-:Y:S01]  /*0270*/  HFMA2 R31, -RZ, RZ, 0, 0 ;  /* 0x00000000ff1f7431 */ /* 0x020fe200000001ff */
[----:B0-----:R-:W-:-:S04]  /*0280*/  UIADD3 UR6, UPT, UPT, UR42, -0x1, UR6 ;  /* 0xffffffff2a067890 */ /* 0x001fc8000fffe006 */
[----:B------:R-:W-:-:S09]  /*0290*/  UISETP.GT.U32.AND UP0, UPT, UR42, UR6, UPT ;  /* 0x000000062a00728c */ /* 0x000fd2000bf04070 */
[----:B------:R-:W-:Y:S05]  /*02a0*/  BRA.U UP0, `(.L_x_2) ;  /* 0x0000006100807547 */ /* 0x000fea000b800000 */
[----:B------:R0:W5:Y:S01]  /*02b0*/  LDG.E.U8 R27, desc[UR36][R22.64+0x21] ;  /* 0x00002124161b7981 */ /* 0x000162000c1e1100 */
[----:B------:R-:W1:Y:S01]  /*02c0*/  I2F.U32.RP R0, UR42 ;  /* 0x0000002a00007d06 */ /* 0x000e620008209000 */
[----:B------:R-:W-:Y:S01]  /*02d0*/  UMOV UR4, URZ ;  /* 0x000000ff00047c82 */ /* 0x000fe20008000000 */
[----:B------:R-:W-:Y:S01]  /*02e0*/  UISETP.NE.U32.AND UP2, UPT, UR42, URZ, UPT ;  /* 0x000000ff2a00728c */ /* 0x000fe2000bf45070 */
[----:B------:R-:W-:Y:S01]  /*02f0*/  MOV R31, RZ ;  /* 0x000000ff001f7202 */ /* 0x000fe20000000f00 */
[----:B------:R-:W-:Y:S01]  /*0300*/  UMOV UR38, URZ ;  /* 0x000000ff00267c82 */ /* 0x000fe20008000000 */
[----:B------:R-:W-:Y:S02]  /*0310*/  MOV R37, RZ ;  /* 0x000000ff00257202 */ /* 0x000fe40000000f00 */
[----:B------:R-:W-:Y:S01]  /*0320*/  MOV R38, RZ ;  /* 0x000000ff00267202 */ /* 0x000fe20000000f00 */
[----:B------:R0:W2:Y:S08]  /*0330*/  F2F.F64.F32 R16, R34 ;  /* 0x0000002200107310 */ /* 0x0000b00000201800 */
[----:B-1----:R-:W1:Y:S02]  /*0340*/  MUFU.RCP R0, R0 ;  /* 0x0000000000007308 */ /* 0x002e640000001000 */
[----:B-1----:R-:W-:-:S06]  /*0350*/  IADD3 R2, PT, PT, R0, 0xffffffe, RZ ;  /* 0x0ffffffe00027810 */ /* 0x002fcc0007ffe0ff */
[----:B------:R-:W1:Y:S02]  /*0360*/  F2I.FTZ.U32.TRUNC.NTZ R2, R2 ;  /* 0x0000000200027305 */ /* 0x000e64000021f000 */
[----:B-1----:R-:W-:-:S13]  /*0370*/  R2UR UR5, R2 ;  /* 0x00000000020572ca */ /* 0x002fda00000e0000 */
[----:B------:R-:W-:-:S04]  /*0380*/  UIADD3 UR7, UPT, UPT, URZ, -UR5, URZ ;  /* 0x80000005ff077290 */ /* 0x000fc8000fffe0ff */
[----:B------:R-:W-:-:S04]  /*0390*/  UIMAD UR7, UR7, UR42, URZ ;  /* 0x0000002a070772a4 */ /* 0x000fc8000f8e02ff */
[----:B------:R-:W-:-:S04]  /*03a0*/  UIMAD.WIDE.U32 UR4, UR5, UR7, UR4 ;  /* 0x00000007050472a5 */ /* 0x000fc8000f8e0004 */
[----:B------:R-:W-:-:S04]  /*03b0*/  UIMAD.WIDE.U32 UR4, UR5, UR6, URZ ;  /* 0x00000006050472a5 */ /* 0x000fc8000f8e00ff */
[----:B------:R-:W-:-:S04]  /*03c0*/  UIADD3 UR4, UPT, UPT, -UR5, URZ, URZ ;  /* 0x000000ff05047290 */ /* 0x000fc8000fffe1ff */
[----:B------:R-:W-:-:S04]  /*03d0*/  UIMAD UR6, UR42, UR4, UR6 ;  /* 0x000000042a0672a4 */ /* 0x000fc8000f8e0206 */
[----:B------:R-:W-:-:S11]  /*03e0*/  UISETP.GE.U32.AND UP0, UPT, UR6, UR42, UPT ;  /* 0x0000002a0600728c */ /* 0x000fd6000bf06070 */
[----:B------:R-:W-:Y:S02]  /*03f0*/  @UP0 UIADD3 UR6, UPT, UPT, UR6, -UR42, URZ ;  /* 0x8000002a06060290 */ /* 0x000fe4000fffe0ff */
[----:B------:R-:W-:Y:S02]  /*0400*/  @UP0 UIADD3 UR5, UPT, UPT, UR5, 0x1, URZ ;  /* 0x0000000105050890 */ /* 0x000fe4000fffe0ff */
[----:B------:R-:W-:-:S11]  /*0410*/  UISETP.GE.U32.AND UP1, UPT, UR6, UR42, UPT ;  /* 0x0000002a0600728c */ /* 0x000fd6000bf26070 */
[----:B------:R-:W-:Y:S02]  /*0420*/  @UP1 UIADD3 UR5, UPT, UPT, UR5, 0x1, URZ ;  /* 0x0000000105051890 */ /* 0x000fe4000fffe0ff */
[----:B------:R-:W-:-:S04]  /*0430*/  @!UP2 ULOP3.LUT UR5, URZ, UR42, URZ, 0x33, !UPT ;  /* 0x0000002aff05a292 */ /* 0x000fc8000f8e33ff */
[----:B------:R-:W-:-:S04]  /*0440*/  UISETP.LT.U32.AND UP0, UPT, UR5, 0x1, UPT ;  /* 0x000000010500788c */ /* 0x000fc8000bf01070 */
[----:B0-2---:R-:W-:-:S12]  /*0450*/  USEL UR41, UR5, 0x1, !UP0 ;  /* 0x0000000105297887 */ /* 0x005fd8000c000000 */
.L_x_209:
[----:B0-----:R-:W0:Y:S01]  /*0460*/  LDCU UR5, c[0x0][0x388] ;  /* 0x00007100ff0577ac */ /* 0x001e220008000800 */
[----:B------:R-:W-:Y:S01]  /*0470*/  BSSY.RECONVERGENT B2, `(.L_x_3) ;  /* 0x000002e000027945 */ /* 0x000fe20003800200 */
[----:B------:R-:W-:Y:S02]  /*0480*/  UIMAD UR43, UR42, UR38, URZ ;  /* 0x000000262a2b72a4 */ /* 0x000fe4000f8e02ff */
[----:B------:R-:W-:Y:S02]  /*0490*/  UIADD3 UR4, UPT, UPT, UR42, -0x1, URZ ;  /* 0xffffffff2a047890 */ /* 0x000fe4000fffe0ff */
[----:B------:R-:W-:Y:S02]  /*04a0*/  UIADD3 UR38, UPT, UPT, UR38, 0x1, URZ ;  /* 0x0000000126267890 */ /* 0x000fe4000fffe0ff */
[----:B------:R-:W-:Y:S02]  /*04b0*/  LOP3.LUT R0, RZ, UR43, RZ, 0x33, !PT ;  /* 0x0000002bff007c12 */ /* 0x000fe4000f8e33ff */
[----:B------:R-:W-:Y:S01]  /*04c0*/  MOV R3, UR4 ;  /* 0x0000000400037c02 */ /* 0x000fe20008000f00 */
[----:B------:R-:W-:Y:S01]  /*04d0*/  UISETP.NE.AND UP0, UPT, UR38, UR41, UPT ;  /* 0x000000292600728c */ /* 0x000fe2000bf05270 */
[----:B------:R-:W-:-:S03]  /*04e0*/  IADD3 R5, PT, PT, R35, UR43, RZ ;  /* 0x0000002b23057c10 */ /* 0x000fc6000fffe0ff */
[----:B------:R-:W-:Y:S01]  /*04f0*/  UP2UR UR53, UPR, URZ, 0x1 ;  /* 0x00000001ff357883 */ /* 0x000fe20008000000 */
[----:B0-----:R-:W-:Y:S02]  /*0500*/  VIADDMNMX.U32 R0, R0, UR5, R3, PT ;  /* 0x0000000500007c46 */ /* 0x001fe4000b800003 */
[----:B------:R-:W-:Y:S02]  /*0510*/  ISETP.GE.AND P0, PT, R5, UR5, PT ;  /* 0x0000000505007c0c */ /* 0x000fe4000bf06270 */
[----:B------:R-:W-:-:S13]  /*0520*/  R2UR UR44, R0 ;  /* 0x00000000002c72ca */ /* 0x000fda00000e0000 */
[----:B------:R-:W-:Y:S01]  /*0530*/  UIADD3 UR45, UPT, UPT, UR44, 0x1, URZ ;  /* 0x000000012c2d7890 */ /* 0x000fe2000fffe0ff */
[----:B-123--:R-:W-:Y:S11]  /*0540*/  @P0 BRA `(.L_x_4) ;  /* 0x0000000000800947 */ /* 0x00eff60003800000 */
[----:B------:R-:W0:Y:S02]  /*0550*/  LDC.64 R2, c[0x0][0x380] ;  /* 0x0000e000ff027b82 */ /* 0x000e240000000a00 */
[----:B0-----:R-:W-:-:S05]  /*0560*/  IMAD.WIDE R2, R5, 0x30, R2 ;  /* 0x0000003005027825 */ /* 0x001fca00078e0202 */
[----:B------:R-:W2:Y:S04]  /*0570*/  LDG.E.U8 R0, desc[UR36][R2.64+0x20] ;  /* 0x0000202402007981 */ /* 0x000ea8000c1e1100 */
[----:B------:R-:W3:Y:S01]  /*0580*/  LDG.E.128 R4, desc[UR36][R2.64] ;  /* 0x0000002402047981 */ /* 0x000ee2000c1e1d00 */
[----:B------:R-:W0:Y:S01]  /*0590*/  S2UR UR5, SR_CgaCtaId ;  /* 0x00000000000579c3 */ /* 0x000e220000008800 */
[----:B------:R-:W-:Y:S01]  /*05a0*/  UMOV UR4, 0x400 ;  /* 0x0000040000047882 */ /* 0x000fe20000000000 */
[----:B------:R-:W-:Y:S01]  /*05b0*/  HFMA2 R11, -RZ, RZ, 3.748046875, 0 ;  /* 0x437f0000ff0b7431 */ /* 0x000fe200000001ff */
[----:B------:R-:W-:Y:S01]  /*05c0*/  MOV R10, 0x3b808081 ;  /* 0x3b808081000a7802 */ /* 0x000fe20000000f00 */
[----:B0-----:R-:W-:-:S06]  /*05d0*/  ULEA UR4, UR5, UR4, 0x18 ;  /* 0x0000000405047291 */ /* 0x001fcc000f8ec0ff */
[----:B------:R-:W-:Y:S01]  /*05e0*/  LEA R9, R35, UR4, 0x4 ;  /* 0x0000000423097c11 */ /* 0x000fe2000f8e20ff */
[----:B------:R-:W-:Y:S01]  /*05f0*/  FFMA R11, R10, -R11, 1 ;  /* 0x3f8000000a0b7423 */ /* 0x000fe2000000080b */
[----:B------:R-:W-:Y:S01]  /*0600*/  BSSY.RECONVERGENT B3, `(.L_x_5) ;  /* 0x000000e000037945 */ /* 0x000fe20003800200 */
[----:B--2---:R-:W-:Y:S02]  /*0610*/  I2FP.F32.U32 R8, R0 ;  /* 0x0000000000087245 */ /* 0x004fe40000201000 */
[----:B---3--:R0:W-:Y:S02]  /*0620*/  STS.64 [R9], R4 ;  /* 0x0000000409007388 */ /* 0x0081e40000000a00 */
[----:B------:R-:W1:Y:S02]  /*0630*/  FCHK P0, R8, 255 ;  /* 0x437f000008007902 */ /* 0x000e640000000000 */
[----:B------:R0:W-:Y:S01]  /*0640*/  STS [R9+0x8], R6 ;  /* 0x0000080609007388 */ /* 0x0001e20000000800 */
[----:B------:R-:W-:-:S04]  /*0650*/  FFMA R0, R11, R10, 0.0039215688593685626984 ;  /* 0x3b8080810b007423 */ /* 0x000fc8000000000a */
[----:B------:R-:W-:-:S04]  /*0660*/  FFMA R3, R0, R8, RZ ;  /* 0x0000000800037223 */ /* 0x000fc800000000ff */
[----:B------:R-:W-:-:S04]  /*0670*/  FFMA R2, R3, -255, R8 ;  /* 0xc37f000003027823 */ /* 0x000fc80000000008 */
[----:B------:R-:W-:Y:S01]  /*0680*/  FFMA R0, R0, R2, R3 ;  /* 0x0000000200007223 */ /* 0x000fe20000000003 */
[----:B01----:R-:W-:Y:S06]  /*0690*/  @!P0 BRA `(.L_x_6) ;  /* 0x0000000000108947 */ /* 0x003fec0003800000 */
[----:B------:R-:W-:Y:S02]  /*06a0*/  MOV R3, R8 ;  /* 0x0000000800037202 */ /* 0x000fe40000000f00 */
[----:B------:R-:W-:Y:S02]  /*06b0*/  MOV R0, 0x437f0000 ;  /* 0x437f000000007802 */ /* 0x000fe40000000f00 */
[----:B------:R-:W-:-:S07]  /*06c0*/  MOV R6, 0x6e0 ;  /* 0x000006e000067802 */ /* 0x000fce0000000f00 */
[----:B-----5:R-:W-:Y:S05]  /*06d0*/  CALL.REL.NOINC `($__internal_2_$__cuda_sm3x_div_rn_noftz_f32_slowpath) ;  /* 0x0000006c00107944 */ /* 0x020fea0003c00000 */
.L_x_6:
[----:B------:R-:W-:Y:S05]  /*06e0*/  BSYNC.RECONVERGENT B3 ;  /* 0x0000000000037941 */ /* 0x000fea0003800200 */
.L_x_5:
[----:B------:R-:W0:Y:S01]  /*06f0*/  S2UR UR5, SR_CgaCtaId ;  /* 0x00000000000579c3 */ /* 0x000e220000008800 */
[----:B------:R-:W-:Y:S02]  /*0700*/  UMOV UR4, 0x400 ;  /* 0x0000040000047882 */ /* 0x000fe40000000000 */
[----:B------:R-:W-:-:S04]  /*0710*/  UIADD3 UR4, UPT, UPT, UR4, 0x1000, URZ ;  /* 0x0000100004047890 */ /* 0x000fc8000fffe0ff */
[----:B0-----:R-:W-:-:S06]  /*0720*/  ULEA UR4, UR5, UR4, 0x18 ;  /* 0x0000000405047291 */ /* 0x001fcc000f8ec0ff */
[----:B------:R-:W-:-:S05]  /*0730*/  LEA R3, R35, UR4, 0x2 ;  /* 0x0000000423037c11 */ /* 0x000fca000f8e10ff */
[----:B------:R0:W-:Y:S02]  /*0740*/  STS [R3], R0 ;  /* 0x0000000003007388 */ /* 0x0001e40000000800 */
.L_x_4:
[----:B------:R-:W-:Y:S05]  /*0750*/  BSYNC.RECONVERGENT B2 ;  /* 0x0000000000027941 */ /* 0x000fea0003800200 */
.L_x_3:
[----:B------:R-:W1:Y:S02]  /*0760*/  LDCU UR4, c[0x0][0x388] ;  /* 0x00007100ff0477ac */ /* 0x000e640008000800 */
[----:B-1----:R-:W-:Y:S01]  /*0770*/  UISETP.GE.U32.AND UP0, UPT, UR43, UR4, UPT ;  /* 0x000000042b00728c */ /* 0x002fe2000bf06070 */
[----:B------:R-:W-:Y:S08]  /*0780*/  BAR.SYNC.DEFER_BLOCKING 0x0 ;  /* 0x0000000000007b1d */ /* 0x000ff00000010000 */
[----:B------:R-:W-:Y:S05]  /*0790*/  BRA.U UP0, `(.L_x_7) ;  /* 0x0000005d00347547 */ /* 0x000fea000b800000 */
[----:B------:R-:W-:Y:S01]  /*07a0*/  UISETP.GE.U32.AND UP0, UPT, UR44, 0x7, UPT ;  /* 0x000000072c00788c */ /* 0x000fe2000bf06070 */
[----:B------:R-:W-:Y:S01]  /*07b0*/  MOV R36, RZ ;  /* 0x000000ff00247202 */ /* 0x000fe20000000f00 */
[----:B------:R-:W1:Y:S01]  /*07c0*/  LDCU UR46, c[0x0][0x398] ;  /* 0x00007300ff2e77ac */ /* 0x000e620008000800 */
[----:B------:R-:W2:Y:S01]  /*07d0*/  LDCU UR47, c[0x0][0x390] ;  /* 0x00007200ff2f77ac */ /* 0x000ea20008000800 */
[----:B------:R-:W3:Y:S01]  /*07e0*/  LDCU UR48, c[0x0][0x38c] ;  /* 0x00007180ff3077ac */ /* 0x000ee20008000800 */
[----:B------:R-:W-:-:S04]  /*07f0*/  ULOP3.LUT UR49, UR45, 0x7, URZ, 0xc0, !UPT ;  /* 0x000000072d317892 */ /* 0x000fc8000f8ec0ff */
[----:B------:R-:W-:Y:S08]  /*0800*/  BRA.U !UP0, `(.L_x_8) ;  /* 0x0000004d08dc7547 */ /* 0x000ff0000b800000 */
[----:B------:R-:W-:Y:S01]  /*0810*/  ULOP3.LUT UR4, UR45, 0xfffffff8, URZ, 0xc0, !UPT ;  /* 0xfffffff82d047892 */ /* 0x000fe2000f8ec0ff */
[----:B------:R-:W-:Y:S01]  /*0820*/  HFMA2 R40, -RZ, RZ, 0, 0 ;  /* 0x00000000ff287431 */ /* 0x000fe200000001ff */
[----:B------:R-:W-:Y:S01]  /*0830*/  BSSY.RECONVERGENT B6, `(.L_x_8) ;  /* 0x00004f4000067945 */ /* 0x000fe20003800200 */
[----:B------:R-:W4:Y:S03]  /*0840*/  LDCU UR50, c[0x0][0x398] ;  /* 0x00007300ff3277ac */ /* 0x000f260008000800 */
[----:B------:R-:W-:Y:S01]  /*0850*/  MOV R36, UR4 ;  /* 0x0000000400247c02 */ /* 0x000fe20008000f00 */
[----:B------:R-:W0:Y:S01]  /*0860*/  LDCU UR51, c[0x0][0x390] ;  /* 0x00007200ff3377ac */ /* 0x000e220008000800 */
[----:B------:R-:W0:Y:S05]  /*0870*/  LDCU UR52, c[0x0][0x38c] ;  /* 0x00007180ff3477ac */ /* 0x000e2a0008000800 */
.L_x_185:
[----:B------:R-:W1:Y:S01]  /*0880*/  S2UR UR5, SR_CgaCtaId ;  /* 0x00000000000579c3 */ /* 0x000e620000008800 */
[----:B------:R-:W-:Y:S01]  /*0890*/  IADD3 R42, PT, PT, R40, UR43, RZ ;  /* 0x0000002b282a7c10 */ /* 0x000fe2000fffe0ff */
[----:B------:R-:W-:Y:S01]  /*08a0*/  UMOV UR4, 0x400 ;  /* 0x0000040000047882 */ /* 0x000fe20000000000 */
[----:B------:R-:W-:Y:S01]  /*08b0*/  BSSY.RECONVERGENT B7, `(.L_x_9) ;  /* 0x00000c0000077945 */ /* 0x000fe20003800200 */
[----:B------:R-:W-:Y:S01]  /*08c0*/  UIADD3 UR6, UPT, UPT, UR4, 0x1000, URZ ;  /* 0x0000100004067890 */ /* 0x000fe2000fffe0ff */
[----:B------:R-:W-:-:S03]  /*08d0*/  ISETP.NE.AND P0, PT, R42, R19, PT ;  /* 0x000000132a00720c */ /* 0x000fc60003f05270 */
[----:B------:R-:W2:Y:S01]  /*08e0*/  LDC.64 R32, c[0x0][0x380] ;  /* 0x0000e000ff207b82 */ /* 0x000ea20000000a00 */
[----:B-1----:R-:W-:Y:S02]  /*08f0*/  ULEA UR4, UR5, UR4, 0x18 ;  /* 0x0000000405047291 */ /* 0x002fe4000f8ec0ff */
[----:B------:R-:W-:-:S04]  /*0900*/  ULEA UR6, UR5, UR6, 0x18 ;  /* 0x0000000605067291 */ /* 0x000fc8000f8ec0ff */
[C---:B------:R-:W-:Y:S02]  /*0910*/  LEA R41, R40.reuse, UR4, 0x4 ;  /* 0x0000000428297c11 */ /* 0x040fe4000f8e20ff */
[----:B------:R-:W-:Y:S01]  /*0920*/  LEA R39, R40, UR6, 0x2 ;  /* 0x0000000628277c11 */ /* 0x000fe2000f8e10ff */
[----:B--2---:R-:W-:Y:S01]  /*0930*/  IMAD.WIDE.U32 R32, R42, 0x30, R32 ;  /* 0x000000302a207825 */ /* 0x004fe200078e0020 */
[----:B------:R-:W-:Y:S06]  /*0940*/  @!P0 BRA `(.L_x_10) ;  /* 0x0000000800d88947 */ /* 0x000fec0003800000 */
[----:B0-----:R-:W2:Y:S02]  /*0950*/  LDG.E.U8 R0, desc[UR36][R32.64+0x21] ;  /* 0x0000212420007981 */ /* 0x001ea4000c1e1100 */
[----:B--2---:R-:W-:-:S04]  /*0960*/  LOP3.LUT R0, R0, 0x1, RZ, 0xc0, !PT ;  /* 0x0000000100007812 */ /* 0x004fc800078ec0ff */
[----:B------:R-:W-:-:S13]  /*0970*/  ISETP.NE.U32.AND P0, PT, R0, 0x1, PT ;  /* 0x000000010000780c */ /* 0x000fda0003f05070 */
[----:B------:R-:W-:Y:S05]  /*0980*/  @P0 BRA `(.L_x_10) ;  /* 0x0000000800c80947 */ /* 0x000fea0003800000 */
[----:B------:R-:W0:Y:S01]  /*0990*/  LDS.128 R44, [R41] ;  /* 0x00000000292c7984 */ /* 0x000e220000000c00 */
[----:B------:R-:W-:Y:S03]  /*09a0*/  BSSY.RECONVERGENT B0, `(.L_x_11) ;  /* 0x0000015000007945 */ /* 0x000fe60003800200 */
[----:B------:R1:W2:Y:S01]  /*09b0*/  LDS R5, [R39] ;  /* 0x0000000027057984 */ /* 0x0002a20000000800 */
[----:B0-----:R-:W-:Y:S01]  /*09c0*/  FADD R45, R25, -R45 ;  /* 0x8000002d192d7221 */ /* 0x001fe20000000000 */
[----:B------:R-:W-:Y:S01]  /*09d0*/  FADD R44, R24, -R44 ;  /* 0x8000002c182c7221 */ /* 0x000fe20000000000 */
[----:B------:R-:W-:Y:S02]  /*09e0*/  FADD R43, R26, -R46 ;  /* 0x8000002e1a2b7221 */ /* 0x000fe40000000000 */
[----:B------:R-:W-:-:S04]  /*09f0*/  FMUL R3, R45, R45 ;  /* 0x0000002d2d037220 */ /* 0x000fc80000400000 */
[----:B------:R-:W-:-:S04]  /*0a00*/  FFMA R0, R44, R44, R3 ;  /* 0x0000002c2c007223 */ /* 0x000fc80000000003 */
[----:B------:R-:W-:-:S04]  /*0a10*/  FFMA R3, R43, R43, R0 ;  /* 0x0000002b2b037223 */ /* 0x000fc80000000000 */
[----:B------:R1:W0:Y:S01]  /*0a20*/  MUFU.RSQ R2, R3 ;  /* 0x0000000300027308 */ /* 0x0002220000001400 */
[----:B------:R-:W-:-:S04]  /*0a30*/  IADD3 R0, PT, PT, R3, -0xd000000, RZ ;  /* 0xf300000003007810 */ /* 0x000fc80007ffe0ff */
[----:B------:R-:W-:-:S13]  /*0a40*/  ISETP.GT.U32.AND P0, PT, R0, 0x727fffff, PT ;  /* 0x727fffff0000780c */ /* 0x000fda0003f04070 */
[----:B012---:R-:W-:Y:S05]  /*0a50*/  @!P0 BRA `(.L_x_12) ;  /* 0x0000000000148947 */ /* 0x007fea0003800000 */
[----:B------:R-:W-:Y:S02]  /*0a60*/  MOV R0, R3 ;  /* 0x0000000300007202 */ /* 0x000fe40000000f00 */
[----:B------:R-:W-:-:S07]  /*0a70*/  MOV R6, 0xa90 ;  /* 0x00000a9000067802 */ /* 0x000fce0000000f00 */
[----:B---345:R-:W-:Y:S05]  /*0a80*/  CALL.REL.NOINC `($__internal_1_$__cuda_sm20_sqrt_rn_f32_slowpath) ;  /* 0x0000006400cc7944 */ /* 0x038fea0003c00000 */
[----:B------:R-:W-:Y:S01]  /*0a90*/  MOV R46, R0 ;  /* 0x00000000002e7202 */ /* 0x000fe20000000f00 */
[----:B------:R-:W-:Y:S06]  /*0aa0*/  BRA `(.L_x_13) ;  /* 0x0000000000107947 */ /* 0x000fec0003800000 */
.L_x_12:
[----:B------:R-:W-:Y:S01]  /*0ab0*/  FMUL.FTZ R46, R3, R2 ;  /* 0x00000002032e7220 */ /* 0x000fe20000410000 */
[----:B------:R-:W-:-:S03]  /*0ac0*/  FMUL.FTZ R0, R2, 0.5 ;  /* 0x3f00000002007820 */ /* 0x000fc60000410000 */
[----:B------:R-:W-:-:S04]  /*0ad0*/  FFMA R3, -R46, R46, R3 ;  /* 0x0000002e2e037223 */ /* 0x000fc80000000103 */
[----:B------:R-:W-:-:S07]  /*0ae0*/  FFMA R46, R3, R0, R46 ;  /* 0x00000000032e7223 */ /* 0x000fce000000002e */
.L_x_13:
[----:B---34-:R-:W-:Y:S05]  /*0af0*/  BSYNC.RECONVERGENT B0 ;  /* 0x0000000000007941 */ /* 0x018fea0003800200 */
.L_x_11:
[----:B------:R-:W-:Y:S01]  /*0b00*/  FMNMX R2, R46, 9.9999997473787516356e-05, !PT ;  /* 0x38d1b7172e027809 */ /* 0x000fe20007800000 */
[----:B------:R-:W-:Y:S01]  /*0b10*/  BSSY.RECONVERGENT B8, `(.L_x_14) ;  /* 0x0000035000087945 */ /* 0x000fe20003800200 */
[----:B------:R-:W-:Y:S02]  /*0b20*/  HFMA2 R18, -RZ, RZ, 0, 0 ;  /* 0x00000000ff127431 */ /* 0x000fe400000001ff */
[----:B------:R-:W-:-:S13]  /*0b30*/  FSETP.GEU.AND P0, PT, R2, UR50, PT ;  /* 0x0000003202007c0b */ /* 0x000fda000bf0e000 */
[----:B------:R-:W-:Y:S05]  /*0b40*/  @P0 BRA `(.L_x_15) ;  /* 0x0000000000c40947 */ /* 0x000fea0003800000 */
[----:B------:R-:W-:Y:S01]  /*0b50*/  FMUL R3, R5, R34 ;  /* 0x0000002205037220 */ /* 0x000fe20000400000 */
[----:B------:R-:W-:Y:S03]  /*0b60*/  BSSY.RECONVERGENT B0, `(.L_x_16) ;  /* 0x000000d000007945 */ /* 0x000fe60003800200 */
[----:B------:R0:W1:Y:S01]  /*0b70*/  MUFU.RSQ R4, R3 ;  /* 0x0000000300047308 */ /* 0x0000620000001400 */
[----:B------:R-:W-:-:S04]  /*0b80*/  IADD3 R0, PT, PT, R3, -0xd000000, RZ ;  /* 0xf300000003007810 */ /* 0x000fc80007ffe0ff */
[----:B------:R-:W-:-:S13]  /*0b90*/  ISETP.GT.U32.AND P0, PT, R0, 0x727fffff, PT ;  /* 0x727fffff0000780c */ /* 0x000fda0003f04070 */
[----:B01----:R-:W-:Y:S05]  /*0ba0*/  @!P0 BRA `(.L_x_17) ;  /* 0x0000000000108947 */ /* 0x003fea0003800000 */
[----:B------:R-:W-:Y:S02]  /*0bb0*/  MOV R0, R3 ;  /* 0x0000000300007202 */ /* 0x000fe40000000f00 */
[----:B------:R-:W-:-:S07]  /*0bc0*/  MOV R6, 0xbe0 ;  /* 0x00000be000067802 */ /* 0x000fce0000000f00 */
[----:B-----5:R-:W-:Y:S05]  /*0bd0*/  CALL.REL.NOINC `($__internal_1_$__cuda_sm20_sqrt_rn_f32_slowpath) ;  /* 0x0000006400787944 */ /* 0x020fea0003c00000 */
[----:B------:R-:W-:Y:S05]  /*0be0*/  BRA `(.L_x_18) ;  /* 0x0000000000107947 */ /* 0x000fea0003800000 */
.L_x_17:
[----:B------:R-:W-:Y:S01]  /*0bf0*/  FMUL.FTZ R0, R3, R4 ;  /* 0x0000000403007220 */ /* 0x000fe20000410000 */
[----:B------:R-:W-:-:S03]  /*0c00*/  FMUL.FTZ R4, R4, 0.5 ;  /* 0x3f00000004047820 */ /* 0x000fc60000410000 */
[----:B------:R-:W-:-:S04]  /*0c10*/  FFMA R3, -R0, R0, R3 ;  /* 0x0000000000037223 */ /* 0x000fc80000000103 */
[----:B------:R-:W-:-:S07]  /*0c20*/  FFMA R0, R3, R4, R0 ;  /* 0x0000000403007223 */ /* 0x000fce0000000000 */
.L_x_18:
[----:B------:R-:W-:Y:S05]  /*0c30*/  BSYNC.RECONVERGENT B0 ;  /* 0x0000000000007941 */ /* 0x000fea0003800200 */
.L_x_16:
[----:B------:R-:W-:Y:S01]  /*0c40*/  FMUL R6, R2, R2 ;  /* 0x0000000202067220 */ /* 0x000fe20000400000 */
[----:B------:R-:W-:Y:S01]  /*0c50*/  FMUL R3, R0, -UR51 ;  /* 0x8000003300037c20 */ /* 0x000fe20008400000 */
[----:B------:R-:W-:Y:S02]  /*0c60*/  BSSY.RECONVERGENT B2, `(.L_x_19) ;  /* 0x000000c000027945 */ /* 0x000fe40003800200 */
[----:B------:R-:W0:Y:S08]  /*0c70*/  MUFU.RCP R4, R6 ;  /* 0x0000000600047308 */ /* 0x000e300000001000 */
[----:B------:R-:W1:Y:S01]  /*0c80*/  FCHK P0, R3, R6 ;  /* 0x0000000603007302 */ /* 0x000e620000000000 */
[----:B0-----:R-:W-:-:S04]  /*0c90*/  FFMA R7, -R6, R4, 1 ;  /* 0x3f80000006077423 */ /* 0x001fc80000000104 */
[----:B------:R-:W-:-:S04]  /*0ca0*/  FFMA R4, R4, R7, R4 ;  /* 0x0000000704047223 */ /* 0x000fc80000000004 */
[----:B------:R-:W-:-:S04]  /*0cb0*/  FFMA R7, R3, R4, RZ ;  /* 0x0000000403077223 */ /* 0x000fc800000000ff */
[----:B------:R-:W-:-:S04]  /*0cc0*/  FFMA R0, -R6, R7, R3 ;  /* 0x0000000706007223 */ /* 0x000fc80000000103 */
[----:B------:R-:W-:Y:S01]  /*0cd0*/  FFMA R0, R4, R0, R7 ;  /* 0x0000000004007223 */ /* 0x000fe20000000007 */
[----:B-1----:R-:W-:Y:S06]  /*0ce0*/  @!P0 BRA `(.L_x_20) ;  /* 0x00000000000c8947 */ /* 0x002fec0003800000 */
[----:B------:R-:W-:Y:S02]  /*0cf0*/  MOV R0, R6 ;  /* 0x0000000600007202 */ /* 0x000fe40000000f00 */
[----:B------:R-:W-:-:S07]  /*0d00*/  MOV R6, 0xd20 ;  /* 0x00000d2000067802 */ /* 0x000fce0000000f00 */
[----:B-----5:R-:W-:Y:S05]  /*0d10*/  CALL.REL.NOINC `($__internal_2_$__cuda_sm3x_div_rn_noftz_f32_slowpath) ;  /* 0x0000006400807944 */ /* 0x020fea0003c00000 */
.L_x_20:
[----:B------:R-:W-:Y:S05]  /*0d20*/  BSYNC.RECONVERGENT B2 ;  /* 0x0000000000027941 */ /* 0x000fea0003800200 */
.L_x_19:
[----:B------:R-:W-:Y:S02]  /*0d30*/  LOP3.LUT P0, RZ, R40, R19, RZ, 0xfc, !PT ;  /* 0x0000001328ff7212 */ /* 0x000fe4000780fcff */
[----:B------:R-:W-:-:S11]  /*0d40*/  FMNMX R18, R0, -10, !PT ;  /* 0xc120000000127809 */ /* 0x000fd60007800000 */
[----:B------:R-:W-:Y:S05]  /*0d50*/  @P0 BRA `(.L_x_15) ;  /* 0x0000000000400947 */ /* 0x000fea0003800000 */
[----:B------:R-:W0:Y:S01]  /*0d60*/  F2F.F64.F32 R10, R5 ;  /* 0x00000005000a7310 */ /* 0x000e220000201800 */
[----:B------:R-:W-:Y:S01]  /*0d70*/  MOV R0, 0x0 ;  /* 0x0000000000007802 */ /* 0x000fe20000000f00 */
[----:B------:R1:W-:Y:S01]  /*0d80*/  STL.64 [R1+0x8], R16 ;  /* 0x0000081001007387 */ /* 0x0003e20000100a00 */
[----:B------:R-:W2:Y:S01]  /*0d90*/  LDCU.64 UR4, c[0x4][0x8] ;  /* 0x01000100ff0477ac */ /* 0x000ea20008000a00 */
[----:B------:R-:W-:Y:S01]  /*0da0*/  MOV R6, UR39 ;  /* 0x0000002700067c02 */ /* 0x000fe20008000f00 */
[----:B------:R1:W3:Y:S01]  /*0db0*/  LDC.64 R14, c[0x4][R0] ;  /* 0x01000000000e7b82 */ /* 0x0002e20000000a00 */
[----:B------:R-:W-:Y:S02]  /*0dc0*/  MOV R7, UR40 ;  /* 0x0000002800077c02 */ /* 0x000fe40008000f00 */
[----:B------:R-:W4:Y:S01]  /*0dd0*/  F2F.F64.F32 R8, R2 ;  /* 0x0000000200087310 */ /* 0x000f220000201800 */
[----:B0-----:R1:W-:Y:S07]  /*0de0*/  STL.64 [R1+0x10], R10 ;  /* 0x0000100a01007387 */ /* 0x0013ee0000100a00 */
[----:B------:R-:W0:Y:S01]  /*0df0*/  F2F.F64.F32 R12, R18 ;  /* 0x00000012000c7310 */ /* 0x000e220000201800 */
[----:B--2---:R-:W-:Y:S01]  /*0e00*/  MOV R4, UR4 ;  /* 0x0000000400047c02 */ /* 0x004fe20008000f00 */
[----:B----4-:R1:W-:Y:S01]  /*0e10*/  STL.64 [R1], R8 ;  /* 0x0000000801007387 */ /* 0x0103e20000100a00 */
[----:B------:R-:W-:-:S03]  /*0e20*/  MOV R5, UR5 ;  /* 0x0000000500057c02 */ /* 0x000fc60008000f00 */
[----:B0-----:R1:W-:Y:S04]  /*0e30*/  STL.64 [R1+0x18], R12 ;  /* 0x0000180c01007387 */ /* 0x0013e80000100a00 */
[----:B------:R-:W-:-:S07]  /*0e40*/  LEPC R20, `(.L_x_15) ;  /* 0x000000001014794e */ /* 0x000fce0000000000 */
[----:B-1-3-5:R-:W-:Y:S05]  /*0e50*/  CALL.ABS.NOINC R14 ;  /* 0x000000000e007343 */ /* 0x02afea0003c00000 */
.L_x_15:
[----:B------:R-:W-:Y:S05]  /*0e60*/  BSYNC.RECONVERGENT B8 ;  /* 0x0000000000087941 */ /* 0x000fea0003800200 */
.L_x_14:
[----:B-----5:R-:W-:Y:S01]  /*0e70*/  LOP3.LUT P0, RZ, R27, 0x2, RZ, 0xc0, !PT ;  /* 0x000000021bff7812 */ /* 0x020fe2000780c0ff */
[----:B------:R-:W-:-:S12]  /*0e80*/  BSSY.RECONVERGENT B8, `(.L_x_21) ;  /* 0x000002b000087945 */ /* 0x000fd80003800200 */
[----:B------:R-:W-:Y:S05]  /*0e90*/  @!P0 BRA `(.L_x_22) ;  /* 0x0000000000a48947 */ /* 0x000fea0003800000 */
[----:B------:R-:W2:Y:S02]  /*0ea0*/  LDG.E.U8 R0, desc[UR36][R32.64+0x21] ;  /* 0x0000212420007981 */ /* 0x000ea4000c1e1100 */
[----:B--2---:R-:W-:-:S13]  /*0eb0*/  LOP3.LUT P0, RZ, R0, 0x2, RZ, 0xc0, !PT ;  /* 0x0000000200ff7812 */ /* 0x004fda000780c0ff */
[----:B------:R-:W-:Y:S05]  /*0ec0*/  @!P0 BRA `(.L_x_22) ;  /* 0x0000000000988947 */ /* 0x000fea0003800000 */
[----:B------:R-:W-:Y:S01]  /*0ed0*/  FADD R2, R2, -1 ;  /* 0xbf80000002027421 */ /* 0x000fe20000000000 */
[----:B------:R-:W-:Y:S01]  /*0ee0*/  HFMA2 R6, -RZ, RZ, 1.125, -9232 ;  /* 0x3c80f082ff067431 */ /* 0x000fe200000001ff */
[----:B------:R-:W-:Y:S02]  /*0ef0*/  MOV R7, 0x3f800000 ;  /* 0x3f80000000077802 */ /* 0x000fe40000000f00 */
[C---:B------:R-:W-:Y:S01]  /*0f00*/  FMUL R0, |R2|.reuse, 2.8853900432586669922 ;  /* 0x4038aa3b02007820 */ /* 0x040fe20000400200 */
[C---:B------:R-:W-:Y:S01]  /*0f10*/  FMUL R5, R2.reuse, R2 ;  /* 0x0000000202057220 */ /* 0x040fe20000400000 */
[C---:B------:R-:W-:Y:S01]  /*0f20*/  FSETP.GE.AND P1, PT, |R2|.reuse, 0.60000002384185791016, PT ;  /* 0x3f19999a0200780b */ /* 0x040fe20003f26200 */
[C---:B------:R-:W-:Y:S01]  /*0f30*/  FADD R9, |R2|.reuse, -RZ ;  /* 0x800000ff02097221 */ /* 0x040fe20000000200 */
[----:B------:R-:W-:Y:S02]  /*0f40*/  FSETP.GE.AND P0, PT, |R2|, 9.010913848876953125, PT ;  /* 0x41102cb40200780b */ /* 0x000fe40003f06200 */
[----:B------:R-:W0:Y:S01]  /*0f50*/  MUFU.EX2 R0, R0 ;  /* 0x0000000000007308 */ /* 0x000e220000000800 */
[----:B------:R-:W-:-:S04]  /*0f60*/  FFMA R6, R5, R6, -0.052303962409496307373 ;  /* 0xbd563cae05067423 */ /* 0x000fc80000000006 */
[----:B------:R-:W-:Y:S01]  /*0f70*/  FFMA R6, R5, R6, 0.1331529766321182251 ;  /* 0x3e08594105067423 */ /* 0x000fe20000000006 */
[----:B0-----:R-:W-:-:S03]  /*0f80*/  FADD R3, R0, 1 ;  /* 0x3f80000000037421 */ /* 0x001fc60000000000 */
[----:B------:R-:W-:-:S04]  /*0f90*/  FFMA R0, R5, R6, -0.33332768082618713379 ;  /* 0xbeaaa9ed05007423 */ /* 0x000fc80000000006 */
[----:B------:R-:W-:Y:S01]  /*0fa0*/  FFMA R5, R5, R0, RZ ;  /* 0x0000000005057223 */ /* 0x000fe200000000ff */
[----:B------:R-:W0:Y:S02]  /*0fb0*/  MUFU.RCP R3, R3 ;  /* 0x0000000300037308 */ /* 0x000e240000001000 */
[----:B0-----:R-:W-:-:S05]  /*0fc0*/  FFMA R4, R3, -2, R7 ;  /* 0xc000000003047823 */ /* 0x001fca0000000007 */
[----:B------:R-:W-:Y:S02]  /*0fd0*/  FSEL R4, R4, 1, !P0 ;  /* 0x3f80000004047808 */ /* 0x000fe40004000000 */
[----:B------:R-:W-:Y:S02]  /*0fe0*/  LOP3.LUT P0, RZ, R40, R19, RZ, 0xfc, !PT ;  /* 0x0000001328ff7212 */ /* 0x000fe4000780fcff */
[----:B------:R-:W-:Y:S01]  /*0ff0*/  LOP3.LUT R4, R4, 0x80000000, R9, 0xb8, !PT ;  /* 0x8000000004047812 */ /* 0x000fe200078eb809 */
[C---:B------:R-:W-:Y:S01]  /*1000*/  @!P1 FFMA R4, |R2|.reuse, R5, |R2| ;  /* 0x0000000502049223 */ /* 0x040fe20000000602 */
[----:B------:R-:W-:-:S03]  /*1010*/  FMUL R2, R2, UR52 ;  /* 0x0000003402027c20 */ /* 0x000fc60008400000 */
[----:B------:R-:W-:-:S04]  /*1020*/  FFMA R3, R4, 0.5, R7 ;  /* 0x3f00000004037823 */ /* 0x000fc80000000007 */
[----:B------:R-:W-:-:S05]  /*1030*/  FMUL R2, R2, R3 ;  /* 0x0000000302027220 */ /* 0x000fca0000400000 */
[----:B------:R-:W-:-:S04]  /*1040*/  FMNMX R2, R2, 10, PT ;  /* 0x4120000002027809 */ /* 0x000fc80003800000 */
[----:B------:R-:W-:-:S05]  /*1050*/  FMNMX R3, R2, -10, !PT ;  /* 0xc120000002037809 */ /* 0x000fca0007800000 */
[----:B------:R-:W-:Y:S01]  /*1060*/  FADD R18, R18, R3 ;  /* 0x0000000312127221 */ /* 0x000fe20000000000 */
[----:B------:R-:W-:Y:S06]  /*1070*/  @P0 BRA `(.L_x_22) ;  /* 0x00000000002c0947 */ /* 0x000fec0003800000 */
[----:B------:R-:W0:Y:S01]  /*1080*/  F2F.F64.F32 R2, R3 ;  /* 0x0000000300027310 */ /* 0x000e220000201800 */
[----:B------:R-:W-:Y:S01]  /*1090*/  MOV R0, 0x0 ;  /* 0x0000000000007802 */ /* 0x000fe20000000f00 */
[----:B------:R-:W1:Y:S01]  /*10a0*/  LDCU.64 UR4, c[0x4][0x10] ;  /* 0x01000200ff0477ac */ /* 0x000e620008000a00 */
[----:B------:R-:W-:Y:S02]  /*10b0*/  MOV R6, UR39 ;  /* 0x0000002700067c02 */ /* 0x000fe40008000f00 */
[----:B------:R2:W3:Y:S01]  /*10c0*/  LDC.64 R8, c[0x4][R0] ;  /* 0x0100000000087b82 */ /* 0x0004e20000000a00 */
[----:B------:R-:W-:Y:S01]  /*10d0*/  MOV R7, UR40 ;  /* 0x0000002800077c02 */ /* 0x000fe20008000f00 */
[----:B0-----:R2:W-:Y:S01]  /*10e0*/  STL.64 [R1], R2 ;  /* 0x0000000201007387 */ /* 0x0015e20000100a00 */
[----:B-1----:R-:W-:Y:S02]  /*10f0*/  MOV R4, UR4 ;  /* 0x0000000400047c02 */ /* 0x002fe40008000f00 */
[----:B------:R-:W-:-:S07]  /*1100*/  MOV R5, UR5 ;  /* 0x0000000500057c02 */ /* 0x000fce0008000f00 */
[----:B------:R-:W-:-:S07]  /*1110*/  LEPC R20, `(.L_x_22) ;  /* 0x000000001014794e */ /* 0x000fce0000000000 */
[----:B--23--:R-:W-:Y:S05]  /*1120*/  CALL.ABS.NOINC R8 ;  /* 0x0000000008007343 */ /* 0x00cfea0003c00000 */
.L_x_22:
[----:B------:R-:W-:Y:S05]  /*1130*/  BSYNC.RECONVERGENT B8 ;  /* 0x0000000000087941 */ /* 0x000fea0003800200 */
.L_x_21:
[----:B------:R-:W-:Y:S01]  /*1140*/  FSETP.GEU.AND P0, PT, R46, 9.9999999747524270788e-07, PT ;  /* 0x358637bd2e00780b */ /* 0x000fe20003f0e000 */
[----:B------:R-:W-:Y:S01]  /*1150*/  BSSY.RECONVERGENT B1, `(.L_x_23) ;  /* 0x0000018000017945 */ /* 0x000fe20003800200 */
[----:B------:R-:W-:Y:S01]  /*1160*/  HFMA2 R5, -RZ, RZ, 0, 0 ;  /* 0x00000000ff057431 */ /* 0x000fe200000001ff */
[----:B------:R-:W-:Y:S01]  /*1170*/  FMNMX R18, R18, 15, PT ;  /* 0x4170000012127809 */ /* 0x000fe20003800000 */
[----:B------:R-:W-:Y:S01]  /*1180*/  IMAD.MOV.U32 R2, RZ, RZ, RZ ;  /* 0x000000ffff027224 */ /* 0x000fe200078e00ff */
[----:B------:R-:W-:-:S08]  /*1190*/  MOV R12, RZ ;  /* 0x000000ff000c7202 */ /* 0x000fd00000000f00 */
[----:B------:R-:W-:Y:S05]  /*11a0*/  @!P0 BRA `(.L_x_24) ;  /* 0x0000000000488947 */ /* 0x000fea0003800000 */
[----:B------:R-:W-:Y:S01]  /*11b0*/  IADD3 R0, PT, PT, R46, 0x1800000, RZ ;  /* 0x018000002e007810 */ /* 0x000fe20007ffe0ff */
[----:B------:R-:W-:Y:S03]  /*11c0*/  BSSY.RECONVERGENT B2, `(.L_x_25) ;  /* 0x000000d000027945 */ /* 0x000fe60003800200 */
[----:B------:R-:W-:-:S04]  /*11d0*/  LOP3.LUT R0, R0, 0x7f800000, RZ, 0xc0, !PT ;  /* 0x7f80000000007812 */ /* 0x000fc800078ec0ff */
[----:B------:R-:W-:-:S13]  /*11e0*/  ISETP.GT.U32.AND P0, PT, R0, 0x1ffffff, PT ;  /* 0x01ffffff0000780c */ /* 0x000fda0003f04070 */
[----:B------:R-:W-:Y:S05]  /*11f0*/  @P0 BRA `(.L_x_26) ;  /* 0x0000000000140947 */ /* 0x000fea0003800000 */
[----:B------:R-:W-:Y:S02]  /*1200*/  MOV R2, R46 ;  /* 0x0000002e00027202 */ /* 0x000fe40000000f00 */
[----:B------:R-:W-:-:S07]  /*1210*/  MOV R4, 0x1230 ;  /* 0x0000123000047802 */ /* 0x000fce0000000f00 */
[----:B------:R-:W-:Y:S05]  /*1220*/  CALL.REL.NOINC `($__internal_0_$__cuda_sm20_rcp_rn_f32_slowpath) ;  /* 0x0000005c000c7944 */ /* 0x000fea0003c00000 */
[----:B------:R-:W-:Y:S01]  /*1230*/  MOV R12, R14 ;  /* 0x0000000e000c7202 */ /* 0x000fe20000000f00 */
[----:B------:R-:W-:Y:S06]  /*1240*/  BRA `(.L_x_27) ;  /* 0x0000000000107947 */ /* 0x000fec0003800000 */
.L_x_26:
[----:B------:R-:W0:Y:S02]  /*1250*/  MUFU.RCP R3, R46 ;  /* 0x0000002e00037308 */ /* 0x000e240000001000 */
[----:B0-----:R-:W-:-:S04]  /*1260*/  FFMA R0, R3, R46, -1 ;  /* 0xbf80000003007423 */ /* 0x001fc8000000002e */
[----:B------:R-:W-:-:S04]  /*1270*/  FADD.FTZ R0, -R0, -RZ ;  /* 0x800000ff00007221 */ /* 0x000fc80000010100 */
[----:B------:R-:W-:-:S07]  /*1280*/  FFMA R12, R3, R0, R3 ;  /* 0x00000000030c7223 */ /* 0x000fce0000000003 */
.L_x_27:
[----:B------:R-:W-:Y:S05]  /*1290*/  BSYNC.RECONVERGENT B2 ;  /* 0x0000000000027941 */ /* 0x000fea0003800200 */
.L_x_25:
[-C--:B------:R-:W-:Y:S01]  /*12a0*/  FMUL R5, R44, R12.reuse ;  /* 0x0000000c2c057220 */ /* 0x080fe20000400000 */
[-C--:B------:R-:W-:Y:S01]  /*12b0*/  FMUL R2, R45, R12.reuse ;  /* 0x0000000c2d027220 */ /* 0x080fe20000400000 */
[----:B------:R-:W-:-:S07]  /*12c0*/  FMUL R12, R43, R12 ;  /* 0x0000000c2b0c7220 */ /* 0x000fce0000400000 */
.L_x_24:
[----:B------:R-:W-:Y:S05]  /*12d0*/  BSYNC.RECONVERGENT B1 ;  /* 0x0000000000017941 */ /* 0x000fea0003800200 */
.L_x_23:
[----:B------:R-:W-:-:S04]  /*12e0*/  FMUL R3, R29, R2 ;  /* 0x000000021d037220 */ /* 0x000fc80000400000 */
[----:B------:R-:W-:-:S04]  /*12f0*/  FFMA R3, R28, R5, R3 ;  /* 0x000000051c037223 */ /* 0x000fc80000000003 */
[----:B------:R-:W-:Y:S01]  /*1300*/  FFMA R11, R30, R12, R3 ;  /* 0x0000000c1e0b7223 */ /* 0x000fe20000000003 */
[----:B------:R-:W-:-:S04]  /*1310*/  FMNMX R3, R18, -15, !PT ;  /* 0xc170000012037809 */ /* 0x000fc80007800000 */
[----:B------:R-:W-:Y:S01]  /*1320*/  FSETP.GT.AND P0, PT, R11, RZ, PT ;  /* 0x000000ff0b00720b */ /* 0x000fe20003f04000 */
[C---:B------:R-:W-:Y:S01]  /*1330*/  FFMA R38, R3.reuse, R5, R38 ;  /* 0x0000000503267223 */ /* 0x040fe20000000026 */
[C---:B------:R-:W-:Y:S01]  /*1340*/  FFMA R37, R3.reuse, R2, R37 ;  /* 0x0000000203257223 */ /* 0x040fe20000000025 */
[----:B------:R-:W-:-:S10]  /*1350*/  FFMA R31, R3, R12, R31 ;  /* 0x0000000c031f7223 */ /* 0x000fd4000000001f */
[----:B------:R-:W-:Y:S05]  /*1360*/  @!P0 BRA `(.L_x_10) ;  /* 0x0000000000508947 */ /* 0x000fea0003800000 */
[----:B------:R-:W-:Y:S01]  /*1370*/  IADD3 R0, PT, PT, R34, -0xd000000, RZ ;  /* 0xf300000022007810 */ /* 0x000fe20007ffe0ff */
[----:B------:R0:W1:Y:S01]  /*1380*/  MUFU.RSQ R7, R34 ;  /* 0x0000002200077308 */ /* 0x0000620000001400 */
[----:B------:R-:W-:Y:S02]  /*1390*/  BSSY.RECONVERGENT B0, `(.L_x_28) ;  /* 0x000000b000007945 */ /* 0x000fe40003800200 */
[----:B------:R-:W-:-:S13]  /*13a0*/  ISETP.GT.U32.AND P0, PT, R0, 0x727fffff, PT ;  /* 0x727fffff0000780c */ /* 0x000fda0003f04070 */
[----:B0-----:R-:W-:Y:S05]  /*13b0*/  @!P0 BRA `(.L_x_29) ;  /* 0x0000000000108947 */ /* 0x001fea0003800000 */
[----:B------:R-:W-:Y:S02]  /*13c0*/  MOV R0, R34 ;  /* 0x0000002200007202 */ /* 0x000fe40000000f00 */
[----:B------:R-:W-:-:S07]  /*13d0*/  MOV R6, 0x13f0 ;  /* 0x000013f000067802 */ /* 0x000fce0000000f00 */
[----:B-1----:R-:W-:Y:S05]  /*13e0*/  CALL.REL.NOINC `($__internal_1_$__cuda_sm20_sqrt_rn_f32_slowpath) ;  /* 0x0000005c00747944 */ /* 0x002fea0003c00000 */
[----:B------:R-:W-:Y:S05]  /*13f0*/  BRA `(.L_x_30) ;  /* 0x0000000000107947 */ /* 0x000fea0003800000 */
.L_x_29:
[C---:B-1----:R-:W-:Y:S01]  /*1400*/  FMUL.FTZ R3, R7.reuse, R34 ;  /* 0x0000002207037220 */ /* 0x042fe20000410000 */
[----:B------:R-:W-:-:S03]  /*1410*/  FMUL.FTZ R4, R7, 0.5 ;  /* 0x3f00000007047820 */ /* 0x000fc60000410000 */
[----:B------:R-:W-:-:S04]  /*1420*/  FFMA R0, -R3, R3, R34 ;  /* 0x0000000303007223 */ /* 0x000fc80000000122 */
[----:B------:R-:W-:-:S07]  /*1430*/  FFMA R0, R0, R4, R3 ;  /* 0x0000000400007223 */ /* 0x000fce0000000003 */
.L_x_30:
[----:B------:R-:W-:Y:S05]  /*1440*/  BSYNC.RECONVERGENT B0 ;  /* 0x0000000000007941 */ /* 0x000fea0003800200 */
.L_x_28:
[----:B------:R-:W-:-:S04]  /*1450*/  FMUL R0, R11, R0 ;  /* 0x000000000b007220 */ /* 0x000fc80000400000 */
[----:B------:R-:W-:-:S05]  /*1460*/  FMUL R0, R0, -0.10000000149011611938 ;  /* 0xbdcccccd00007820 */ /* 0x000fca0000400000 */
[----:B------:R-:W-:-:S05]  /*1470*/  FMNMX R3, R0, -5, !PT ;  /* 0xc0a0000000037809 */ /* 0x000fca0007800000 */
[C---:B------:R-:W-:Y:S01]  /*1480*/  FFMA R38, R3.reuse, R5, R38 ;  /* 0x0000000503267223 */ /* 0x040fe20000000026 */
[C---:B------:R-:W-:Y:S01]  /*1490*/  FFMA R37, R3.reuse, R2, R37 ;  /* 0x0000000203257223 */ /* 0x040fe20000000025 */
[----:B------:R-:W-:-:S07]  /*14a0*/  FFMA R31, R3, R12, R31 ;  /* 0x0000000c031f7223 */ /* 0x000fce000000001f */
.L_x_10:
[----:B0--34-:R-:W-:Y:S05]  /*14b0*/  BSYNC.RECONVERGENT B7 ;  /* 0x0000000000077941 */ /* 0x019fea0003800200 */
.L_x_9:
[----:B------:R-:W-:Y:S01]  /*14c0*/  IADD3 R0, PT, PT, R42, 0x1, RZ ;  /* 0x000000012a007810 */ /* 0x000fe20007ffe0ff */
[----:B------:R-:W-:Y:S03]  /*14d0*/  BSSY.RECONVERGENT B2, `(.L_x_31) ;  /* 0x0000096000027945 */ /* 0x000fe60003800200 */
[----:B------:R-:W-:-:S13]  /*14e0*/  ISETP.NE.AND P0, PT, R0, R19, PT ;  /* 0x000000130000720c */ /* 0x000fda0003f05270 */
[----:B------:R-:W-:Y:S05]  /*14f0*/  @!P0 BRA `(.L_x_32) ;  /* 0x00000008004c8947 */ /* 0x000fea0003800000 */
[----:B------:R-:W2:Y:S02]  /*1500*/  LDG.E.U8 R2, desc[UR36][R32.64+0x51] ;  /* 0x0000512420027981 */ /* 0x000ea4000c1e1100 */
[----:B--2---:R-:W-:-:S04]  /*1510*/  LOP3.LUT R0, R2, 0x1, RZ, 0xc0, !PT ;  /* 0x0000000102007812 */ /* 0x004fc800078ec0ff */
[----:B------:R-:W-:-:S13]  /*1520*/  ISETP.NE.U32.AND P0, PT, R0, 0x1, PT ;  /* 0x000000010000780c */ /* 0x000fda0003f05070 */
[----:B------:R-:W-:Y:S05]  /*1530*/  @P0 BRA `(.L_x_32) ;  /* 0x00000008003c0947 */ /* 0x000fea0003800000 */
[----:B------:R-:W0:Y:S01]  /*1540*/  LDS.128 R4, [R41+0x10] ;  /* 0x0000100029047984 */ /* 0x000e220000000c00 */
[----:B------:R-:W-:Y:S01]  /*1550*/  BSSY.RECONVERGENT B0, `(.L_x_33) ;  /* 0x0000014000007945 */ /* 0x000fe20003800200 */
[----:B0-----:R-:W-:Y:S01]  /*1560*/  FADD R5, R25, -R5 ;  /* 0x8000000519057221 */ /* 0x001fe20000000000 */
[----:B------:R-:W-:Y:S01]  /*1570*/  FADD R12, R24, -R4 ;  /* 0x80000004180c7221 */ /* 0x000fe20000000000 */
[----:B------:R-:W-:Y:S02]  /*1580*/  FADD R13, R26, -R6 ;  /* 0x800000061a0d7221 */ /* 0x000fe40000000000 */
[----:B------:R-:W-:-:S04]  /*1590*/  FMUL R3, R5, R5 ;  /* 0x0000000505037220 */ /* 0x000fc80000400000 */
[----:B------:R-:W-:-:S04]  /*15a0*/  FFMA R0, R12, R12, R3 ;  /* 0x0000000c0c007223 */ /* 0x000fc80000000003 */
[----:B------:R-:W-:-:S04]  /*15b0*/  FFMA R4, R13, R13, R0 ;  /* 0x0000000d0d047223 */ /* 0x000fc80000000000 */
[----:B------:R0:W1:Y:S01]  /*15c0*/  MUFU.RSQ R3, R4 ;  /* 0x0000000400037308 */ /* 0x0000620000001400 */
[----:B------:R-:W-:-:S04]  /*15d0*/  IADD3 R0, PT, PT, R4, -0xd000000, RZ ;  /* 0xf300000004007810 */ /* 0x000fc80007ffe0ff */
[----:B------:R-:W-:-:S13]  /*15e0*/  ISETP.GT.U32.AND P0, PT, R0, 0x727fffff, PT ;  /* 0x727fffff0000780c */ /* 0x000fda0003f04070 */
[----:B01----:R-:W-:Y:S05]  /*15f0*/  @!P0 BRA `(.L_x_34) ;  /* 0x0000000000148947 */ /* 0x003fea0003800000 */
[----:B------:R-:W-:Y:S02]  /*1600*/  MOV R0, R4 ;  /* 0x0000000400007202 */ /* 0x000fe40000000f00 */
[----:B------:R-:W-:-:S07]  /*1610*/  MOV R6, 0x1630 ;  /* 0x0000163000067802 */ /* 0x000fce0000000f00 */
[----:B-----5:R-:W-:Y:S05]  /*1620*/  CALL.REL.NOINC `($__internal_1_$__cuda_sm20_sqrt_rn_f32_slowpath) ;  /* 0x0000005800e47944 */ /* 0x020fea0003c00000 */
[----:B------:R-:W-:Y:S01]  /*1630*/  MOV R15, R0 ;  /* 0x00000000000f7202 */ /* 0x000fe20000000f00 */
[----:B------:R-:W-:Y:S06]  /*1640*/  BRA `(.L_x_35) ;  /* 0x0000000000107947 */ /* 0x000fec0003800000 */
.L_x_34:
[----:B------:R-:W-:Y:S01]  /*1650*/  FMUL.FTZ R15, R4, R3 ;  /* 0x00000003040f7220 */ /* 0x000fe20000410000 */
[----:B------:R-:W-:-:S03]  /*1660*/  FMUL.FTZ R3, R3, 0.5 ;  /* 0x3f00000003037820 */ /* 0x000fc60000410000 */
[----:B------:R-:W-:-:S04]  /*1670*/  FFMA R0, -R15, R15, R4 ;  /* 0x0000000f0f007223 */ /* 0x000fc80000000104 */
[----:B------:R-:W-:-:S07]  /*1680*/  FFMA R15, R0, R3, R15 ;  /* 0x00000003000f7223 */ /* 0x000fce000000000f */
.L_x_35:
[----:B------:R-:W-:Y:S05]  /*1690*/  BSYNC.RECONVERGENT B0 ;  /* 0x0000000000007941 */ /* 0x000fea0003800200 */
.L_x_33:
[----:B------:R-:W-:Y:S01]  /*16a0*/  FMNMX R18, R15, 9.9999997473787516356e-05, !PT ;  /* 0x38d1b7170f127809 */ /* 0x000fe20007800000 */
[----:B------:R-:W-:Y:S01]  /*16b0*/  BSSY.RECONVERGENT B3, `(.L_x_36) ;  /* 0x0000024000037945 */ /* 0x000fe20003800200 */
[----:B------:R-:W-:Y:S02]  /*16c0*/  HFMA2 R3, -RZ, RZ, 0, 0 ;  /* 0x00000000ff037431 */ /* 0x000fe400000001ff */
[----:B------:R-:W-:-:S13]  /*16d0*/  FSETP.GEU.AND P0, PT, R18, UR50, PT ;  /* 0x0000003212007c0b */ /* 0x000fda000bf0e000 */
[----:B------:R-:W-:Y:S05]  /*16e0*/  @P0 BRA `(.L_x_37) ;  /* 0x0000000000800947 */ /* 0x000fea0003800000 */
[----:B------:R-:W0:Y:S01]  /*16f0*/  LDS R3, [R39+0x4] ;  /* 0x0000040027037984 */ /* 0x000e220000000800 */
[----:B------:R-:W-:Y:S01]  /*1700*/  BSSY.RECONVERGENT B0, `(.L_x_38) ;  /* 0x000000e000007945 */ /* 0x000fe20003800200 */
[----:B0-----:R-:W-:-:S04]  /*1710*/  FMUL R3, R3, R34 ;  /* 0x0000002203037220 */ /* 0x001fc80000400000 */
        /* <DEDUP_REMOVED lines=8> */
.L_x_39:
[----:B------:R-:W-:Y:S01]  /*17a0*/  FMUL.FTZ R0, R3, R4 ;  /* 0x0000000403007220 */ /* 0x000fe20000410000 */
[----:B------:R-:W-:-:S03]  /*17b0*/  FMUL.FTZ R4, R4, 0.5 ;  /* 0x3f00000004047820 */ /* 0x000fc60000410000 */
[----:B------:R-:W-:-:S04]  /*17c0*/  FFMA R3, -R0, R0, R3 ;  /* 0x0000000000037223 */ /* 0x000fc80000000103 */
[----:B------:R-:W-:-:S07]  /*17d0*/  FFMA R0, R3, R4, R0 ;  /* 0x0000000403007223 */ /* 0x000fce0000000000 */
.L_x_40:
[----:B------:R-:W-:Y:S05]  /*17e0*/  BSYNC.RECONVERGENT B0 ;  /* 0x0000000000007941 */ /* 0x000fea0003800200 */
.L_x_38:
        /* <DEDUP_REMOVED lines=14> */
.L_x_42:
[----:B------:R-:W-:Y:S05]  /*18d0*/  BSYNC.RECONVERGENT B4 ;  /* 0x0000000000047941 */ /* 0x000fea0003800200 */
.L_x_41:
[----:B------:R-:W-:-:S07]  /*18e0*/  FMNMX R3, R0, -10, !PT ;  /* 0xc120000000037809 */ /* 0x000fce0007800000 */
.L_x_37:
[----:B------:R-:W-:Y:S05]  /*18f0*/  BSYNC.RECONVERGENT B3 ;  /* 0x0000000000037941 */ /* 0x000fea0003800200 */
.L_x_36:
[----:B-----5:R-:W-:Y:S01]  /*1900*/  LOP3.LUT P0, RZ, R27, 0x2, R2, 0x80, !PT ;  /* 0x000000021bff7812 */ /* 0x020fe20007808002 */
[----:B------:R-:W-:Y:S01]  /*1910*/  BSSY.RECONVERGENT B0, `(.L_x_43) ;  /* 0x000001d000007945 */ /* 0x000fe20003800200 */
[----:B------:R-:W-:Y:S01]  /*1920*/  HFMA2 R11, -RZ, RZ, 0, 0 ;  /* 0x00000000ff0b7431 */ /* 0x000fe200000001ff */
[----:B------:R-:W-:-:S10]  /*1930*/  FSETP.GEU.AND P2, PT, R15, 9.9999999747524270788e-07, PT ;  /* 0x358637bd0f00780b */ /* 0x000fd40003f4e000 */
[----:B------:R-:W-:Y:S05]  /*1940*/  @!P0 BRA `(.L_x_44) ;  /* 0x0000000000648947 */ /* 0x000fea0003800000 */
[----:B------:R-:W-:Y:S01]  /*1950*/  FADD R18, R18, -1 ;  /* 0xbf80000012127421 */ /* 0x000fe20000000000 */
[----:B------:R-:W-:Y:S02]  /*1960*/  MOV R6, 0x3c80f082 ;  /* 0x3c80f08200067802 */ /* 0x000fe40000000f00 */
[----:B------:R-:W-:Y:S01]  /*1970*/  MOV R21, 0x3f800000 ;  /* 0x3f80000000157802 */ /* 0x000fe20000000f00 */
[C---:B------:R-:W-:Y:S01]  /*1980*/  FMUL R0, |R18|.reuse, 2.8853900432586669922 ;  /* 0x4038aa3b12007820 */ /* 0x040fe20000400200 */
[C---:B------:R-:W-:Y:S01]  /*1990*/  FMUL R7, R18.reuse, R18 ;  /* 0x0000001212077220 */ /* 0x040fe20000400000 */
[C---:B------:R-:W-:Y:S01]  /*19a0*/  FSETP.GE.AND P1, PT, |R18|.reuse, 0.60000002384185791016, PT ;  /* 0x3f19999a1200780b */ /* 0x040fe20003f26200 */
[C---:B------:R-:W-:Y:S01]  /*19b0*/  FADD R9, |R18|.reuse, -RZ ;  /* 0x800000ff12097221 */ /* 0x040fe20000000200 */
[----:B------:R-:W-:Y:S01]  /*19c0*/  FSETP.GE.AND P0, PT, |R18|, 9.010913848876953125, PT ;  /* 0x41102cb41200780b */ /* 0x000fe20003f06200 */
[C---:B------:R-:W-:Y:S01]  /*19d0*/  FFMA R6, R7.reuse, R6, -0.052303962409496307373 ;  /* 0xbd563cae07067423 */ /* 0x040fe20000000006 */
[----:B------:R-:W0:Y:S03]  /*19e0*/  MUFU.EX2 R0, R0 ;  /* 0x0000000000007308 */ /* 0x000e260000000800 */
[----:B------:R-:W-:Y:S01]  /*19f0*/  FFMA R6, R7, R6, 0.1331529766321182251 ;  /* 0x3e08594107067423 */ /* 0x000fe20000000006 */
[----:B0-----:R-:W-:-:S03]  /*1a00*/  FADD R2, R0, 1 ;  /* 0x3f80000000027421 */ /* 0x001fc60000000000 */
[----:B------:R-:W-:-:S04]  /*1a10*/  FFMA R0, R7, R6, -0.33332768082618713379 ;  /* 0xbeaaa9ed07007423 */ /* 0x000fc80000000006 */
[----:B------:R-:W-:Y:S01]  /*1a20*/  FFMA R7, R7, R0, RZ ;  /* 0x0000000007077223 */ /* 0x000fe200000000ff */
[----:B------:R-:W0:Y:S02]  /*1a30*/  MUFU.RCP R2, R2 ;  /* 0x0000000200027308 */ /* 0x000e240000001000 */
[----:B0-----:R-:W-:-:S05]  /*1a40*/  FFMA R4, R2, -2, R21 ;  /* 0xc000000002047823 */ /* 0x001fca0000000015 */
[----:B------:R-:W-:-:S04]  /*1a50*/  FSEL R4, R4, 1, !P0 ;  /* 0x3f80000004047808 */ /* 0x000fc80004000000 */
[----:B------:R-:W-:Y:S01]  /*1a60*/  LOP3.LUT R4, R4, 0x80000000, R9, 0xb8, !PT ;  /* 0x8000000004047812 */ /* 0x000fe200078eb809 */
[C---:B------:R-:W-:Y:S01]  /*1a70*/  @!P1 FFMA R4, |R18|.reuse, R7, |R18| ;  /* 0x0000000712049223 */ /* 0x040fe20000000612 */
[----:B------:R-:W-:-:S03]  /*1a80*/  FMUL R18, R18, UR52 ;  /* 0x0000003412127c20 */ /* 0x000fc60008400000 */
[----:B------:R-:W-:-:S04]  /*1a90*/  FFMA R7, R4, 0.5, R21 ;  /* 0x3f00000004077823 */ /* 0x000fc80000000015 */
[----:B------:R-:W-:-:S05]  /*1aa0*/  FMUL R7, R18, R7 ;  /* 0x0000000712077220 */ /* 0x000fca0000400000 */
[----:B------:R-:W-:-:S04]  /*1ab0*/  FMNMX R7, R7, 10, PT ;  /* 0x4120000007077809 */ /* 0x000fc80003800000 */
[----:B------:R-:W-:-:S05]  /*1ac0*/  FMNMX R0, R7, -10, !PT ;  /* 0xc120000007007809 */ /* 0x000fca0007800000 */
[----:B------:R-:W-:-:S07]  /*1ad0*/  FADD R3, R3, R0 ;  /* 0x0000000003037221 */ /* 0x000fce0000000000 */
.L_x_44:
[----:B------:R-:W-:Y:S05]  /*1ae0*/  BSYNC.RECONVERGENT B0 ;  /* 0x0000000000007941 */ /* 0x000fea0003800200 */
.L_x_43:
[----:B------:R-:W-:Y:S01]  /*1af0*/  BSSY.RECONVERGENT B1, `(.L_x_45) ;  /* 0x0000016000017945 */ /* 0x000fe20003800200 */
[----:B------:R-:W-:Y:S01]  /*1b00*/  HFMA2 R14, -RZ, RZ, 0, 0 ;  /* 0x00000000ff0e7431 */ /* 0x000fe200000001ff */
[----:B------:R-:W-:Y:S02]  /*1b10*/  MOV R2, RZ ;  /* 0x000000ff00027202 */ /* 0x000fe40000000f00 */
[----:B------:R-:W-:Y:S01]  /*1b20*/  FMNMX R9, R3, 15, PT ;  /* 0x4170000003097809 */ /* 0x000fe20003800000 */
[----:B------:R-:W-:Y:S06]  /*1b30*/  @!P2 BRA `(.L_x_46) ;  /* 0x000000000044a947 */ /* 0x000fec0003800000 */
        /* <DEDUP_REMOVED lines=8> */
[----:B------:R-:W-:Y:S05]  /*1bc0*/  BRA `(.L_x_49) ;  /* 0x0000000000107947 */ /* 0x000fea0003800000 */
.L_x_48:
[----:B------:R-:W0:Y:S02]  /*1bd0*/  MUFU.RCP R14, R15 ;  /* 0x0000000f000e7308 */ /* 0x000e240000001000 */
[----:B0-----:R-:W-:-:S04]  /*1be0*/  FFMA R0, R14, R15, -1 ;  /* 0xbf8000000e007423 */ /* 0x001fc8000000000f */
[----:B------:R-:W-:-:S04]  /*1bf0*/  FADD.FTZ R3, -R0, -RZ ;  /* 0x800000ff00037221 */ /* 0x000fc80000010100 */
[----:B------:R-:W-:-:S07]  /*1c00*/  FFMA R14, R14, R3, R14 ;  /* 0x000000030e0e7223 */ /* 0x000fce000000000e */
.L_x_49:
[----:B------:R-:W-:Y:S05]  /*1c10*/  BSYNC.RECONVERGENT B3 ;  /* 0x0000000000037941 */ /* 0x000fea0003800200 */
.L_x_47:
[-C--:B------:R-:W-:Y:S01]  /*1c20*/  FMUL R11, R12, R14.reuse ;  /* 0x0000000e0c0b7220 */ /* 0x080fe20000400000 */
[-C--:B------:R-:W-:Y:S01]  /*1c30*/  FMUL R2, R5, R14.reuse ;  /* 0x0000000e05027220 */ /* 0x080fe20000400000 */
[----:B------:R-:W-:-:S07]  /*1c40*/  FMUL R14, R13, R14 ;  /* 0x0000000e0d0e7220 */ /* 0x000fce0000400000 */
.L_x_46:
[----:B------:R-:W-:Y:S05]  /*1c50*/  BSYNC.RECONVERGENT B1 ;  /* 0x0000000000017941 */ /* 0x000fea0003800200 */
.L_x_45:
        /* <DEDUP_REMOVED lines=18> */
.L_x_51:
[C---:B-1----:R-:W-:Y:S01]  /*1d80*/  FMUL.FTZ R3, R7.reuse, R34 ;  /* 0x0000002207037220 */ /* 0x042fe20000410000 */
[----:B------:R-:W-:-:S03]  /*1d90*/  FMUL.FTZ R4, R7, 0.5 ;  /* 0x3f00000007047820 */ /* 0x000fc60000410000 */
[----:B------:R-:W-:-:S04]  /*1da0*/  FFMA R0, -R3, R3, R34 ;  /* 0x0000000303007223 */ /* 0x000fc80000000122 */
[----:B------:R-:W-:-:S07]  /*1db0*/  FFMA R0, R0, R4, R3 ;  /* 0x0000000400007223 */ /* 0x000fce0000000003 */
.L_x_52:
[----:B------:R-:W-:Y:S05]  /*1dc0*/  BSYNC.RECONVERGENT B0 ;  /* 0x0000000000007941 */ /* 0x000fea0003800200 */
.L_x_50:
[----:B------:R-:W-:-:S04]  /*1dd0*/  FMUL R0, R5, R0 ;  /* 0x0000000005007220 */ /* 0x000fc80000400000 */
[----:B------:R-:W-:-:S05]  /*1de0*/  FMUL R0, R0, -0.10000000149011611938 ;  /* 0xbdcccccd00007820 */ /* 0x000fca0000400000 */
[----:B------:R-:W-:-:S05]  /*1df0*/  FMNMX R3, R0, -5, !PT ;  /* 0xc0a0000000037809 */ /* 0x000fca0007800000 */
[C---:B------:R-:W-:Y:S01]  /*1e00*/  FFMA R38, R3.reuse, R11, R38 ;  /* 0x0000000b03267223 */ /* 0x040fe20000000026 */
[C---:B------:R-:W-:Y:S01]  /*1e10*/  FFMA R37, R3.reuse, R2, R37 ;  /* 0x0000000203257223 */ /* 0x040fe20000000025 */
[----:B------:R-:W-:-:S07]  /*1e20*/  FFMA R31, R3, R14, R31 ;  /* 0x0000000e031f7223 */ /* 0x000fce000000001f */
.L_x_32:
[----:B------:R-:W-:Y:S05]  /*1e30*/  BSYNC.RECONVERGENT B2 ;  /* 0x0000000000027941 */ /* 0x000fea0003800200 */
.L_x_31:
        /* <DEDUP_REMOVED lines=25> */
.L_x_56:
[----:B------:R-:W-:Y:S01]  /*1fd0*/  FMUL.FTZ R15, R4, R3 ;  /* 0x00000003040f7220 */ /* 0x000fe20000410000 */
[----:B------:R-:W-:-:S03]  /*1fe0*/  FMUL.FTZ R3, R3, 0.5 ;  /* 0x3f00000003037820 */ /* 0x000fc60000410000 */
[----:B------:R-:W-:-:S04]  /*1ff0*/  FFMA R0, -R15, R15, R4 ;  /* 0x0000000f0f007223 */ /* 0x000fc80000000104 */
[----:B------:R-:W-:-:S07]  /*2000*/  FFMA R15, R0, R3, R15 ;  /* 0x00000003000f7223 */ /* 0x000fce000000000f */
.L_x_57:
[----:B------:R-:W-:Y:S05]  /*2010*/  BSYNC.RECONVERGENT B0 ;  /* 0x0000000000007941 */ /* 0x000fea0003800200 */
.L_x_55:
        /* <DEDUP_REMOVED lines=16> */
.L_x_61:
[----:B------:R-:W-:Y:S01]  /*2120*/  FMUL.FTZ R0, R3, R4 ;  /* 0x0000000403007220 */ /* 0x000fe20000410000 */
[----:B------:R-:W-:-:S03]  /*2130*/  FMUL.FTZ R4, R4, 0.5 ;  /* 0x3f00000004047820 */ /* 0x000fc60000410000 */
[----:B------:R-:W-:-:S04]  /*2140*/  FFMA R3, -R0, R0, R3 ;  /* 0x0000000000037223 */ /* 0x000fc80000000103 */
[----:B------:R-:W-:-:S07]  /*2150*/  FFMA R0, R3, R4, R0 ;  /* 0x0000000403007223 */ /* 0x000fce0000000000 */
.L_x_62:
[----:B------:R-:W-:Y:S05]  /*2160*/  BSYNC.RECONVERGENT B0 ;  /* 0x0000000000007941 */ /* 0x000fea0003800200 */
.L_x_60:
        /* <DEDUP_REMOVED lines=14> */
.L_x_64:
[----:B------:R-:W-:Y:S05]  /*2250*/  BSYNC.RECONVERGENT B4 ;  /* 0x0000000000047941 */ /* 0x000fea0003800200 */
.L_x_63:
[----:B------:R-:W-:-:S07]  /*2260*/  FMNMX R3, R0, -10, !PT ;  /* 0xc120000000037809 */ /* 0x000fce0007800000 */
.L_x_59:
[----:B------:R-:W-:Y:S05]  /*2270*/  BSYNC.RECONVERGENT B3 ;  /* 0x0000000000037941 */ /* 0x000fea0003800200 */
.L_x_58:
[----:B-----5:R-:W-:Y:S01]  /*2280*/  LOP3.LUT P0, RZ, R27, 0x2, R2, 0x80, !PT ;  /* 0x000000021bff7812 */ /* 0x020fe20007808002 */
[----:B------:R-:W-:Y:S01]  /*2290*/  BSSY.RECONVERGENT B0, `(.L_x_65) ;  /* 0x000001d000007945 */ /* 0x000fe20003800200 */
[----:B------:R-:W-:Y:S01]  /*22a0*/  HFMA2 R11, -RZ, RZ, 0, 0 ;  /* 0x00000000ff0b7431 */ /* 0x000fe200000001ff */
[----:B------:R-:W-:-:S10]  /*22b0*/  FSETP.GEU.AND P2, PT, R15, 9.9999999747524270788e-07, PT ;  /* 0x358637bd0f00780b */ /* 0x000fd40003f4e000 */
[----:B------:R-:W-:Y:S05]  /*22c0*/  @!P0 BRA `(.L_x_66) ;  /* 0x0000000000648947 */ /* 0x000fea0003800000 */
[----:B------:R-:W-:Y:S01]  /*22d0*/  FADD R18, R18, -1 ;  /* 0xbf80000012127421 */ /* 0x000fe20000000000 */
[----:B------:R-:W-:Y:S01]  /*22e0*/  MOV R6, 0x3c80f082 ;  /* 0x3c80f08200067802 */ /* 0x000fe20000000f00 */
[----:B------:R-:W-:Y:S02]  /*22f0*/  IMAD.MOV.U32 R21, RZ, RZ, 0x3f800000 ;  /* 0x3f800000ff157424 */ /* 0x000fe400078e00ff */
        /* <DEDUP_REMOVED lines=22> */
.L_x_66:
[----:B------:R-:W-:Y:S05]  /*2460*/  BSYNC.RECONVERGENT B0 ;  /* 0x0000000000007941 */ /* 0x000fea0003800200 */
.L_x_65:
        /* <DEDUP_REMOVED lines=14> */
.L_x_70:
[----:B------:R-:W0:Y:S02]  /*2550*/  MUFU.RCP R14, R15 ;  /* 0x0000000f000e7308 */ /* 0x000e240000001000 */
[----:B0-----:R-:W-:-:S04]  /*2560*/  FFMA R0, R14, R15, -1 ;  /* 0xbf8000000e007423 */ /* 0x001fc8000000000f */
[----:B------:R-:W-:-:S04]  /*2570*/  FADD.FTZ R3, -R0, -RZ ;  /* 0x800000ff00037221 */ /* 0x000fc80000010100 */
[----:B------:R-:W-:-:S07]  /*2580*/  FFMA R14, R14, R3, R14 ;  /* 0x000000030e0e7223 */ /* 0x000fce000000000e */
.L_x_71:
[----:B------:R-:W-:Y:S05]  /*2590*/  BSYNC.RECONVERGENT B3 ;  /* 0x0000000000037941 */ /* 0x000fea0003800200 */
.L_x_69:
[-C--:B------:R-:W-:Y:S01]  /*25a0*/  FMUL R11, R12, R14.reuse ;  /* 0x0000000e0c0b7220 */ /* 0x080fe20000400000 */
[-C--:B------:R-:W-:Y:S01]  /*25b0*/  FMUL R2, R5, R14.reuse ;  /* 0x0000000e05027220 */ /* 0x080fe20000400000 */
[----:B------:R-:W-:-:S07]  /*25c0*/  FMUL R14, R13, R14 ;  /* 0x0000000e0d0e7220 */ /* 0x000fce0000400000 */
.L_x_68:
[----:B------:R-:W-:Y:S05]  /*25d0*/  BSYNC.RECONVERGENT B1 ;  /* 0x0000000000017941 */ /* 0x000fea0003800200 */
.L_x_67:
        /* <DEDUP_REMOVED lines=18> */
.L_x_73:
[C---:B-1----:R-:W-:Y:S01]  /*2700*/  FMUL.FTZ R3, R7.reuse, R34 ;  /* 0x0000002207037220 */ /* 0x042fe20000410000 */
[----:B------:R-:W-:-:S03]  /*2710*/  FMUL.FTZ R4, R7, 0.5 ;  /* 0x3f00000007047820 */ /* 0x000fc60000410000 */
[----:B------:R-:W-:-:S04]  /*2720*/  FFMA R0, -R3, R3, R34 ;  /* 0x0000000303007223 */ /* 0x000fc80000000122 */
[----:B------:R-:W-:-:S07]  /*2730*/  FFMA R0, R0, R4, R3 ;  /* 0x0000000400007223 */ /* 0x000fce0000000003 */
.L_x_74:
[----:B------:R-:W-:Y:S05]  /*2740*/  BSYNC.RECONVERGENT B0 ;  /* 0x0000000000007941 */ /* 0x000fea0003800200 */
.L_x_72:
[----:B------:R-:W-:-:S04]  /*2750*/  FMUL R0, R5, R0 ;  /* 0x0000000005007220 */ /* 0x000fc80000400000 */
[----:B------:R-:W-:-:S05]  /*2760*/  FMUL R0, R0, -0.10000000149011611938 ;  /* 0xbdcccccd00007820 */ /* 0x000fca0000400000 */
[----:B------:R-:W-:-:S05]  /*2770*/  FMNMX R3, R0, -5, !PT ;  /* 0xc0a0000000037809 */ /* 0x000fca0007800000 */
[C---:B------:R-:W-:Y:S01]  /*2780*/  FFMA R38, R3.reuse, R11, R38 ;  /* 0x0000000b03267223 */ /* 0x040fe20000000026 */
[C---:B------:R-:W-:Y:S01]  /*2790*/  FFMA R37, R3.reuse, R2, R37 ;  /* 0x0000000203257223 */ /* 0x040fe20000000025 */
[----:B------:R-:W-:-:S07]  /*27a0*/  FFMA R31, R3, R14, R31 ;  /* 0x0000000e031f7223 */ /* 0x000fce000000001f */
.L_x_54:
[----:B------:R-:W-:Y:S05]  /*27b0*/  BSYNC.RECONVERGENT B2 ;  /* 0x0000000000027941 */ /* 0x000fea0003800200 */
.L_x_53:
        /* <DEDUP_REMOVED lines=25> */
.L_x_78:
[----:B------:R-:W-:Y:S01]  /*2950*/  FMUL.FTZ R15, R4, R3 ;  /* 0x00000003040f7220 */ /* 0x000fe20000410000 */
[----:B------:R-:W-:-:S03]  /*2960*/  FMUL.FTZ R3, R3, 0.5 ;  /* 0x3f00000003037820 */ /* 0x000fc60000410000 */
[----:B------:R-:W-:-:S04]  /*2970*/  FFMA R0, -R15, R15, R4 ;  /* 0x0000000f0f007223 */ /* 0x000fc80000000104 */
[----:B------:R-:W-:-:S07]  /*2980*/  FFMA R15, R0, R3, R15 ;  /* 0x00000003000f7223 */ /* 0x000fce000000000f */
.L_x_79:
[----:B------:R-:W-:Y:S05]  /*2990*/  BSYNC.RECONVERGENT B0 ;  /* 0x0000000000007941 */ /* 0x000fea0003800200 */
.L_x_77:
        /* <DEDUP_REMOVED lines=16> */
.L_x_83:
[----:B------:R-:W-:Y:S01]  /*2aa0*/  FMUL.FTZ R0, R3, R4 ;  /* 0x0000000403007220 */ /* 0x000fe20000410000 */
[----:B------:R-:W-:-:S03]  /*2ab0*/  FMUL.FTZ R4, R4, 0.5 ;  /* 0x3f00000004047820 */ /* 0x000fc60000410000 */
[----:B------:R-:W-:-:S04]  /*2ac0*/  FFMA R3, -R0, R0, R3 ;  /* 0x0000000000037223 */ /* 0x000fc80000000103 */
[----:B------:R-:W-:-:S07]  /*2ad0*/  FFMA R0, R3, R4, R0 ;  /* 0x0000000403007223 */ /* 0x000fce0000000000 */
.L_x_84:
[----:B------:R-:W-:Y:S05]  /*2ae0*/  BSYNC.RECONVERGENT B0 ;  /* 0x0000000000007941 */ /* 0x000fea0003800200 */
.L_x_82:
        /* <DEDUP_REMOVED lines=14> */
.L_x_86:
[----:B------:R-:W-:Y:S05]  /*2bd0*/  BSYNC.RECONVERGENT B4 ;  /* 0x0000000000047941 */ /* 0x000fea0003800200 */
.L_x_85:
[----:B------:R-:W-:-:S07]  /*2be0*/  FMNMX R3, R0, -10, !PT ;  /* 0xc120000000037809 */ /* 0x000fce0007800000 */
.L_x_81:
[----:B------:R-:W-:Y:S05]  /*2bf0*/  BSYNC.RECONVERGENT B3 ;  /* 0x0000000000037941 */ /* 0x000fea0003800200 */
.L_x_80:
        /* <DEDUP_REMOVED lines=30> */
.L_x_88:
[----:B------:R-:W-:Y:S05]  /*2de0*/  BSYNC.RECONVERGENT B0 ;  /* 0x0000000000007941 */ /* 0x000fea0003800200 */
.L_x_87:
        /* <DEDUP_REMOVED lines=14> */
.L_x_92:
[----:B------:R-:W0:Y:S02]  /*2ed0*/  MUFU.RCP R14, R15 ;  /* 0x0000000f000e7308 */ /* 0x000e240000001000 */
[----:B0-----:R-:W-:-:S04]  /*2ee0*/  FFMA R0, R14, R15, -1 ;  /* 0xbf8000000e007423 */ /* 0x001fc8000000000f */
[----:B------:R-:W-:-:S04]  /*2ef0*/  FADD.FTZ R3, -R0, -RZ ;  /* 0x800000ff00037221 */ /* 0x000fc80000010100 */
[----:B------:R-:W-:-:S07]  /*2f00*/  FFMA R14, R14, R3, R14 ;  /* 0x000000030e0e7223 */ /* 0x000fce000000000e */
.L_x_93:
[----:B------:R-:W-:Y:S05]  /*2f10*/  BSYNC.RECONVERGENT B3 ;  /* 0x0000000000037941 */ /* 0x000fea0003800200 */
.L_x_91:
[-C--:B------:R-:W-:Y:S01]  /*2f20*/  FMUL R11, R12, R14.reuse ;  /* 0x0000000e0c0b7220 */ /* 0x080fe20000400000 */
[-C--:B------:R-:W-:Y:S01]  /*2f30*/  FMUL R2, R5, R14.reuse ;  /* 0x0000000e05027220 */ /* 0x080fe20000400000 */
[----:B------:R-:W-:-:S07]  /*2f40*/  FMUL R14, R13, R14 ;  /* 0x0000000e0d0e7220 */ /* 0x000fce0000400000 */
.L_x_90:
[----:B------:R-:W-:Y:S05]  /*2f50*/  BSYNC.RECONVERGENT B1 ;  /* 0x0000000000017941 */ /* 0x000fea0003800200 */
.L_x_89:
        /* <DEDUP_REMOVED lines=18> */
.L_x_95:
[C---:B-1----:R-:W-:Y:S01]  /*3080*/  FMUL.FTZ R3, R7.reuse, R34 ;  /* 0x0000002207037220 */ /* 0x042fe20000410000 */
[----:B------:R-:W-:-:S03]  /*3090*/  FMUL.FTZ R4, R7, 0.5 ;  /* 0x3f00000007047820 */ /* 0x000fc60000410000 */
[----:B------:R-:W-:-:S04]  /*30a0*/  FFMA R0, -R3, R3, R34 ;  /* 0x0000000303007223 */ /* 0x000fc80000000122 */
[----:B------:R-:W-:-:S07]  /*30b0*/  FFMA R0, R0, R4, R3 ;  /* 0x0000000400007223 */ /* 0x000fce0000000003 */
.L_x_96:
[----:B------:R-:W-:Y:S05]  /*30c0*/  BSYNC.RECONVERGENT B0 ;  /* 0x0000000000007941 */ /* 0x000fea0003800200 */
.L_x_94:
[----:B------:R-:W-:-:S04]  /*30d0*/  FMUL R0, R5, R0 ;  /* 0x0000000005007220 */ /* 0x000fc80000400000 */
[----:B------:R-:W-:-:S05]  /*30e0*/  FMUL R0, R0, -0.10000000149011611938 ;  /* 0xbdcccccd00007820 */ /* 0x000fca0000400000 */
[----:B------:R-:W-:-:S05]  /*30f0*/  FMNMX R3, R0, -5, !PT ;  /* 0xc0a0000000037809 */ /* 0x000fca0007800000 */
[C---:B------:R-:W-:Y:S01]  /*3100*/  FFMA R38, R3.reuse, R11, R38 ;  /* 0x0000000b03267223 */ /* 0x040fe20000000026 */
[C---:B------:R-:W-:Y:S01]  /*3110*/  FFMA R37, R3.reuse, R2, R37 ;  /* 0x0000000203257223 */ /* 0x040fe20000000025 */
[----:B------:R-:W-:-:S07]  /*3120*/  FFMA R31, R3, R14, R31 ;  /* 0x0000000e031f7223 */ /* 0x000fce000000001f */
.L_x_76:
[----:B------:R-:W-:Y:S05]  /*3130*/  BSYNC.RECONVERGENT B2 ;  /* 0x0000000000027941 */ /* 0x000fea0003800200 */
.L_x_75:
        /* <DEDUP_REMOVED lines=25> */
.L_x_100:
[----:B------:R-:W-:Y:S01]  /*32d0*/  FMUL.FTZ R15, R4, R3 ;  /* 0x00000003040f7220 */ /* 0x000fe20000410000 */
[----:B------:R-:W-:-:S03]  /*32e0*/  FMUL.FTZ R3, R3, 0.5 ;  /* 0x3f00000003037820 */ /* 0x000fc60000410000 */
[----:B------:R-:W-:-:S04]  /*32f0*/  FFMA R0, -R15, R15, R4 ;  /* 0x0000000f0f007223 */ /* 0x000fc80000000104 */
[----:B------:R-:W-:-:S07]  /*3300*/  FFMA R15, R0, R3, R15 ;  /* 0x00000003000f7223 */ /* 0x000fce000000000f */
.L_x_101:
[----:B------:R-:W-:Y:S05]  /*3310*/  BSYNC.RECONVERGENT B0 ;  /* 0x0000000000007941 */ /* 0x000fea0003800200 */
.L_x_99:
        /* <DEDUP_REMOVED lines=16> */
.L_x_105:
[----:B------:R-:W-:Y:S01]  /*3420*/  FMUL.FTZ R0, R3, R4 ;  /* 0x0000000403007220 */ /* 0x000fe20000410000 */
[----:B------:R-:W-:-:S03]  /*3430*/  FMUL.FTZ R4, R4, 0.5 ;  /* 0x3f00000004047820 */ /* 0x000fc60000410000 */
[----:B------:R-:W-:-:S04]  /*3440*/  FFMA R3, -R0, R0, R3 ;  /* 0x0000000000037223 */ /* 0x000fc80000000103 */
[----:B------:R-:W-:-:S07]  /*3450*/  FFMA R0, R3, R4, R0 ;  /* 0x0000000403007223 */ /* 0x000fce0000000000 */
.L_x_106:
[----:B------:R-:W-:Y:S05]  /*3460*/  BSYNC.RECONVERGENT B0 ;  /* 0x0000000000007941 */ /* 0x000fea0003800200 */
.L_x_104:
        /* <DEDUP_REMOVED lines=14> */
.L_x_108:
[----:B------:R-:W-:Y:S05]  /*3550*/  BSYNC.RECONVERGENT B4 ;  /* 0x0000000000047941 */ /* 0x000fea0003800200 */
.L_x_107:
[----:B------:R-:W-:-:S07]  /*3560*/  FMNMX R3, R0, -10, !PT ;  /* 0xc120000000037809 */ /* 0x000fce0007800000 */
.L_x_103:
[----:B------:R-:W-:Y:S05]  /*3570*/  BSYNC.RECONVERGENT B3 ;  /* 0x0000000000037941 */ /* 0x000fea0003800200 */
.L_x_102:
        /* <DEDUP_REMOVED lines=30> */
.L_x_110:
[----:B------:R-:W-:Y:S05]  /*3760*/  BSYNC.RECONVERGENT B0 ;  /* 0x0000000000007941 */ /* 0x000fea0003800200 */
.L_x_109:
        /* <DEDUP_REMOVED lines=14> */
.L_x_114:
[----:B------:R-:W0:Y:S02]  /*3850*/  MUFU.RCP R14, R15 ;  /* 0x0000000f000e7308 */ /* 0x000e240000001000 */
[----:B0-----:R-:W-:-:S04]  /*3860*/  FFMA R0, R14, R15, -1 ;  /* 0xbf8000000e007423 */ /* 0x001fc8000000000f */
[----:B------:R-:W-:-:S04]  /*3870*/  FADD.FTZ R3, -R0, -RZ ;  /* 0x800000ff00037221 */ /* 0x000fc80000010100 */
[----:B------:R-:W-:-:S07]  /*3880*/  FFMA R14, R14, R3, R14 ;  /* 0x000000030e0e7223 */ /* 0x000fce000000000e */
.L_x_115:
[----:B------:R-:W-:Y:S05]  /*3890*/  BSYNC.RECONVERGENT B3 ;  /* 0x0000000000037941 */ /* 0x000fea0003800200 */
.L_x_113:
[-C--:B------:R-:W-:Y:S01]  /*38a0*/  FMUL R11, R12, R14.reuse ;  /* 0x0000000e0c0b7220 */ /* 0x080fe20000400000 */
[-C--:B------:R-:W-:Y:S01]  /*38b0*/  FMUL R2, R5, R14.reuse ;  /* 0x0000000e05027220 */ /* 0x080fe20000400000 */
[----:B------:R-:W-:-:S07]  /*38c0*/  FMUL R14, R13, R14 ;  /* 0x0000000e0d0e7220 */ /* 0x000fce0000400000 */
.L_x_112:
[----:B------:R-:W-:Y:S05]  /*38d0*/  BSYNC.RECONVERGENT B1 ;  /* 0x0000000000017941 */ /* 0x000fea0003800200 */
.L_x_111:
        /* <DEDUP_REMOVED lines=18> */
.L_x_117:
[C---:B-1----:R-:W-:Y:S01]  /*3a00*/  FMUL.FTZ R3, R7.reuse, R34 ;  /* 0x0000002207037220 */ /* 0x042fe20000410000 */
[----:B------:R-:W-:-:S03]  /*3a10*/  FMUL.FTZ R4, R7, 0.5 ;  /* 0x3f00000007047820 */ /* 0x000fc60000410000 */
[----:B------:R-:W-:-:S04]  /*3a20*/  FFMA R0, -R3, R3, R34 ;  /* 0x0000000303007223 */ /* 0x000fc80000000122 */
[----:B------:R-:W-:-:S07]  /*3a30*/  FFMA R0, R0, R4, R3 ;  /* 0x0000000400007223 */ /* 0x000fce0000000003 */
.L_x_118:
[----:B------:R-:W-:Y:S05]  /*3a40*/  BSYNC.RECONVERGENT B0 ;  /* 0x0000000000007941 */ /* 0x000fea0003800200 */
.L_x_116:
[----:B------:R-:W-:-:S04]  /*3a50*/  FMUL R0, R5, R0 ;  /* 0x0000000005007220 */ /* 0x000fc80000400000 */
[----:B------:R-:W-:-:S05]  /*3a60*/  FMUL R0, R0, -0.10000000149011611938 ;  /* 0xbdcccccd00007820 */ /* 0x000fca0000400000 */
[----:B------:R-:W-:-:S05]  /*3a70*/  FMNMX R3, R0, -5, !PT ;  /* 0xc0a0000000037809 */ /* 0x000fca0007800000 */
[C---:B------:R-:W-:Y:S01]  /*3a80*/  FFMA R38, R3.reuse, R11, R38 ;  /* 0x0000000b03267223 */ /* 0x040fe20000000026 */
[C---:B------:R-:W-:Y:S01]  /*3a90*/  FFMA R37, R3.reuse, R2, R37 ;  /* 0x0000000203257223 */ /* 0x040fe20000000025 */
[----:B------:R-:W-:-:S07]  /*3aa0*/  FFMA R31, R3, R14, R31 ;  /* 0x0000000e031f7223 */ /* 0x000fce000000001f */
.L_x_98:
[----:B------:R-:W-:Y:S05]  /*3ab0*/  BSYNC.RECONVERGENT B2 ;  /* 0x0000000000027941 */ /* 0x000fea0003800200 */
.L_x_97:
        /* <DEDUP_REMOVED lines=25> */
.L_x_122:
[----:B------:R-:W-:Y:S01]  /*3c50*/  FMUL.FTZ R15, R4, R3 ;  /* 0x00000003040f7220 */ /* 0x000fe20000410000 */
[----:B------:R-:W-:-:S03]  /*3c60*/  FMUL.FTZ R3, R3, 0.5 ;  /* 0x3f00000003037820 */ /* 0x000fc60000410000 */
[----:B------:R-:W-:-:S04]  /*3c70*/  FFMA R0, -R15, R15, R4 ;  /* 0x0000000f0f007223 */ /* 0x000fc80000000104 */
[----:B------:R-:W-:-:S07]  /*3c80*/  FFMA R15, R0, R3, R15 ;  /* 0x00000003000f7223 */ /* 0x000fce000000000f */
.L_x_123:
[----:B------:R-:W-:Y:S05]  /*3c90*/  BSYNC.RECONVERGENT B0 ;  /* 0x0000000000007941 */ /* 0x000fea0003800200 */
.L_x_121:
        /* <DEDUP_REMOVED lines=16> */
.L_x_127:
[----:B------:R-:W-:Y:S01]  /*3da0*/  FMUL.FTZ R0, R3, R4 ;  /* 0x0000000403007220 */ /* 0x000fe20000410000 */
[----:B------:R-:W-:-:S03]  /*3db0*/  FMUL.FTZ R4, R4, 0.5 ;  /* 0x3f00000004047820 */ /* 0x000fc60000410000 */
[----:B------:R-:W-:-:S04]  /*3dc0*/  FFMA R3, -R0, R0, R3 ;  /* 0x0000000000037223 */ /* 0x000fc80000000103 */
[----:B------:R-:W-:-:S07]  /*3dd0*/  FFMA R0, R3, R4, R0 ;  /* 0x0000000403007223 */ /* 0x000fce0000000000 */
.L_x_128:
[----:B------:R-:W-:Y:S05]  /*3de0*/  BSYNC.RECONVERGENT B0 ;  /* 0x0000000000007941 */ /* 0x000fea0003800200 */
.L_x_126:
        /* <DEDUP_REMOVED lines=14> */
.L_x_130:
[----:B------:R-:W-:Y:S05]  /*3ed0*/  BSYNC.RECONVERGENT B4 ;  /* 0x0000000000047941 */ /* 0x000fea0003800200 */
.L_x_129:
[----:B------:R-:W-:-:S07]  /*3ee0*/  FMNMX R3, R0, -10, !PT ;  /* 0xc120000000037809 */ /* 0x000fce0007800000 */
.L_x_125:
[----:B------:R-:W-:Y:S05]  /*3ef0*/  BSYNC.RECONVERGENT B3 ;  /* 0x0000000000037941 */ /* 0x000fea0003800200 */
.L_x_124:
        /* <DEDUP_REMOVED lines=30> */
.L_x_132:
[----:B------:R-:W-:Y:S05]  /*40e0*/  BSYNC.RECONVERGENT B0 ;  /* 0x0000000000007941 */ /* 0x000fea0003800200 */
.L_x_131:
        /* <DEDUP_REMOVED lines=14> */
.L_x_136:
[----:B------:R-:W0:Y:S02]  /*41d0*/  MUFU.RCP R14, R15 ;  /* 0x0000000f000e7308 */ /* 0x000e240000001000 */
[----:B0-----:R-:W-:-:S04]  /*41e0*/  FFMA R0, R14, R15, -1 ;  /* 0xbf8000000e007423 */ /* 0x001fc8000000000f */
[----:B------:R-:W-:-:S04]  /*41f0*/  FADD.FTZ R3, -R0, -RZ ;  /* 0x800000ff00037221 */ /* 0x000fc80000010100 */
[----:B------:R-:W-:-:S07]  /*4200*/  FFMA R14, R14, R3, R14 ;  /* 0x000000030e0e7223 */ /* 0x000fce000000000e */
.L_x_137:
[----:B------:R-:W-:Y:S05]  /*4210*/  BSYNC.RECONVERGENT B3 ;  /* 0x0000000000037941 */ /* 0x000fea0003800200 */
.L_x_135:
[-C--:B------:R-:W-:Y:S01]  /*4220*/  FMUL R11, R12, R14.reuse ;  /* 0x0000000e0c0b7220 */ /* 0x080fe20000400000 */
[-C--:B------:R-:W-:Y:S01]  /*4230*/  FMUL R2, R5, R14.reuse ;  /* 0x0000000e05027220 */ /* 0x080fe20000400000 */
[----:B------:R-:W-:-:S07]  /*4240*/  FMUL R14, R13, R14 ;  /* 0x0000000e0d0e7220 */ /* 0x000fce0000400000 */
.L_x_134:
[----:B------:R-:W-:Y:S05]  /*4250*/  BSYNC.RECONVERGENT B1 ;  /* 0x0000000000017941 */ /* 0x000fea0003800200 */
.L_x_133:
        /* <DEDUP_REMOVED lines=18> */
.L_x_139:
[C---:B-1----:R-:W-:Y:S01]  /*4380*/  FMUL.FTZ R3, R7.reuse, R34 ;  /* 0x0000002207037220 */ /* 0x042fe20000410000 */
[----:B------:R-:W-:-:S03]  /*4390*/  FMUL.FTZ R4, R7, 0.5 ;  /* 0x3f00000007047820 */ /* 0x000fc60000410000 */
[----:B------:R-:W-:-:S04]  /*43a0*/  FFMA R0, -R3, R3, R34 ;  /* 0x0000000303007223 */ /* 0x000fc80000000122 */
[----:B------:R-:W-:-:S07]  /*43b0*/  FFMA R0, R0, R4, R3 ;  /* 0x0000000400007223 */ /* 0x000fce0000000003 */
.L_x_140:
[----:B------:R-:W-:Y:S05]  /*43c0*/  BSYNC.RECONVERGENT B0 ;  /* 0x0000000000007941 */ /* 0x000fea0003800200 */
.L_x_138:
[----:B------:R-:W-:-:S04]  /*43d0*/  FMUL R0, R5, R0 ;  /* 0x0000000005007220 */ /* 0x000fc80000400000 */
[----:B------:R-:W-:-:S05]  /*43e0*/  FMUL R0, R0, -0.10000000149011611938 ;  /* 0xbdcccccd00007820 */ /* 0x000fca0000400000 */
[----:B------:R-:W-:-:S05]  /*43f0*/  FMNMX R3, R0, -5, !PT ;  /* 0xc0a0000000037809 */ /* 0x000fca0007800000 */
[C---:B------:R-:W-:Y:S01]  /*4400*/  FFMA R38, R3.reuse, R11, R38 ;  /* 0x0000000b03267223 */ /* 0x040fe20000000026 */
[C---:B------:R-:W-:Y:S01]  /*4410*/  FFMA R37, R3.reuse, R2, R37 ;  /* 0x0000000203257223 */ /* 0x040fe20000000025 */
[----:B------:R-:W-:-:S07]  /*4420*/  FFMA R31, R3, R14, R31 ;  /* 0x0000000e031f7223 */ /* 0x000fce000000001f */
.L_x_120:
[----:B------:R-:W-:Y:S05]  /*4430*/  BSYNC.RECONVERGENT B2 ;  /* 0x0000000000027941 */ /* 0x000fea0003800200 */
.L_x_119:
        /* <DEDUP_REMOVED lines=25> */
.L_x_144:
[----:B------:R-:W-:Y:S01]  /*45d0*/  FMUL.FTZ R15, R4, R3 ;  /* 0x00000003040f7220 */ /* 0x000fe20000410000 */
[----:B------:R-:W-:-:S03]  /*45e0*/  FMUL.FTZ R3, R3, 0.5 ;  /* 0x3f00000003037820 */ /* 0x000fc60000410000 */
[----:B------:R-:W-:-:S04]  /*45f0*/  FFMA R0, -R15, R15, R4 ;  /* 0x0000000f0f007223 */ /* 0x000fc80000000104 */
[----:B------:R-:W-:-:S07]  /*4600*/  FFMA R15, R0, R3, R15 ;  /* 0x00000003000f7223 */ /* 0x000fce000000000f */
.L_x_145:
[----:B------:R-:W-:Y:S05]  /*4610*/  BSYNC.RECONVERGENT B0 ;  /* 0x0000000000007941 */ /* 0x000fea0003800200 */
.L_x_143:
        /* <DEDUP_REMOVED lines=16> */
.L_x_149:
[----:B------:R-:W-:Y:S01]  /*4720*/  FMUL.FTZ R0, R3, R4 ;  /* 0x0000000403007220 */ /* 0x000fe20000410000 */
[----:B------:R-:W-:-:S03]  /*4730*/  FMUL.FTZ R4, R4, 0.5 ;  /* 0x3f00000004047820 */ /* 0x000fc60000410000 */
[----:B------:R-:W-:-:S04]  /*4740*/  FFMA R3, -R0, R0, R3 ;  /* 0x0000000000037223 */ /* 0x000fc80000000103 */
[----:B------:R-:W-:-:S07]  /*4750*/  FFMA R0, R3, R4, R0 ;  /* 0x0000000403007223 */ /* 0x000fce0000000000 */
.L_x_150:
[----:B------:R-:W-:Y:S05]  /*4760*/  BSYNC.RECONVERGENT B0 ;  /* 0x0000000000007941 */ /* 0x000fea0003800200 */
.L_x_148:
        /* <DEDUP_REMOVED lines=14> */
.L_x_152:
[----:B------:R-:W-:Y:S05]  /*4850*/  BSYNC.RECONVERGENT B4 ;  /* 0x0000000000047941 */ /* 0x000fea0003800200 */
.L_x_151:
[----:B------:R-:W-:-:S07]  /*4860*/  FMNMX R3, R0, -10, !PT ;  /* 0xc120000000037809 */ /* 0x000fce0007800000 */
.L_x_147:
[----:B------:R-:W-:Y:S05]  /*4870*/  BSYNC.RECONVERGENT B3 ;  /* 0x0000000000037941 */ /* 0x000fea0003800200 */
.L_x_146:
        /* <DEDUP_REMOVED lines=30> */
.L_x_154:
[----:B------:R-:W-:Y:S05]  /*4a60*/  BSYNC.RECONVERGENT B0 ;  /* 0x0000000000007941 */ /* 0x000fea0003800200 */
.L_x_153:
[----:B------:R-:W-:Y:S01]  /*4a70*/  BSSY.RECONVERGENT B1, `(.L_x_155) ;  /* 0x0000016000017945 */ /* 0x000fe20003800200 */
[----:B------:R-:W-:Y:S01]  /*4a80*/  IMAD.MOV.U32 R2, RZ, RZ, RZ ;  /* 0x000000ffff027224 */ /* 0x000fe200078e00ff */
        /* <DEDUP_REMOVED lines=12> */
.L_x_158:
[----:B------:R-:W0:Y:S02]  /*4b50*/  MUFU.RCP R14, R15 ;  /* 0x0000000f000e7308 */ /* 0x000e240000001000 */
[----:B0-----:R-:W-:-:S04]  /*4b60*/  FFMA R0, R14, R15, -1 ;  /* 0xbf8000000e007423 */ /* 0x001fc8000000000f */
[----:B------:R-:W-:-:S04]  /*4b70*/  FADD.FTZ R3, -R0, -RZ ;  /* 0x800000ff00037221 */ /* 0x000fc80000010100 */
[----:B------:R-:W-:-:S07]  /*4b80*/  FFMA R14, R14, R3, R14 ;  /* 0x000000030e0e7223 */ /* 0x000fce000000000e */
.L_x_159:
[----:B------:R-:W-:Y:S05]  /*4b90*/  BSYNC.RECONVERGENT B3 ;  /* 0x0000000000037941 */ /* 0x000fea0003800200 */
.L_x_157:
[-C--:B------:R-:W-:Y:S01]  /*4ba0*/  FMUL R11, R12, R14.reuse ;  /* 0x0000000e0c0b7220 */ /* 0x080fe20000400000 */
[-C--:B------:R-:W-:Y:S01]  /*4bb0*/  FMUL R2, R5, R14.reuse ;  /* 0x0000000e05027220 */ /* 0x080fe20000400000 */
[----:B------:R-:W-:-:S07]  /*4bc0*/  FMUL R14, R13, R14 ;  /* 0x0000000e0d0e7220 */ /* 0x000fce0000400000 */
.L_x_156:
[----:B------:R-:W-:Y:S05]  /*4bd0*/  BSYNC.RECONVERGENT B1 ;  /* 0x0000000000017941 */ /* 0x000fea0003800200 */
.L_x_155:
        /* <DEDUP_REMOVED lines=18> */
.L_x_161:
[C---:B-1----:R-:W-:Y:S01]  /*4d00*/  FMUL.FTZ R3, R7.reuse, R34 ;  /* 0x0000002207037220 */ /* 0x042fe20000410000 */
[----:B------:R-:W-:-:S03]  /*4d10*/  FMUL.FTZ R4, R7, 0.5 ;  /* 0x3f00000007047820 */ /* 0x000fc60000410000 */
[----:B------:R-:W-:-:S04]  /*4d20*/  FFMA R0, -R3, R3, R34 ;  /* 0x0000000303007223 */ /* 0x000fc80000000122 */
[----:B------:R-:W-:-:S07]  /*4d30*/  FFMA R0, R0, R4, R3 ;  /* 0x0000000400007223 */ /* 0x000fce0000000003 */
.L_x_162:
[----:B------:R-:W-:Y:S05]  /*4d40*/  BSYNC.RECONVERGENT B0 ;  /* 0x0000000000007941 */ /* 0x000fea0003800200 */
.L_x_160:
[----:B------:R-:W-:-:S04]  /*4d50*/  FMUL R0, R5, R0 ;  /* 0x0000000005007220 */ /* 0x000fc80000400000 */
[----:B------:R-:W-:-:S05]  /*4d60*/  FMUL R0, R0, -0.10000000149011611938 ;  /* 0xbdcccccd00007820 */ /* 0x000fca0000400000 */
[----:B------:R-:W-:-:S05]  /*4d70*/  FMNMX R3, R0, -5, !PT ;  /* 0xc0a0000000037809 */ /* 0x000fca0007800000 */
[C---:B------:R-:W-:Y:S01]  /*4d80*/  FFMA R38, R3.reuse, R11, R38 ;  /* 0x0000000b03267223 */ /* 0x040fe20000000026 */
[C---:B------:R-:W-:Y:S01]  /*4d90*/  FFMA R37, R3.reuse, R2, R37 ;  /* 0x0000000203257223 */ /* 0x040fe20000000025 */
[----:B------:R-:W-:-:S07]  /*4da0*/  FFMA R31, R3, R14, R31 ;  /* 0x0000000e031f7223 */ /* 0x000fce000000001f */
.L_x_142:
[----:B------:R-:W-:Y:S05]  /*4db0*/  BSYNC.RECONVERGENT B2 ;  /* 0x0000000000027941 */ /* 0x000fea0003800200 */
.L_x_141:
        /* <DEDUP_REMOVED lines=25> */
.L_x_166:
[----:B------:R-:W-:Y:S01]  /*4f50*/  FMUL.FTZ R2, R3, R4 ;  /* 0x0000000403027220 */ /* 0x000fe20000410000 */
[----:B------:R-:W-:-:S03]  /*4f60*/  FMUL.FTZ R0, R4, 0.5 ;  /* 0x3f00000004007820 */ /* 0x000fc60000410000 */
[----:B------:R-:W-:-:S04]  /*4f70*/  FFMA R3, -R2, R2, R3 ;  /* 0x0000000202037223 */ /* 0x000fc80000000103 */
[----:B------:R-:W-:-:S07]  /*4f80*/  FFMA R2, R3, R0, R2 ;  /* 0x0000000003027223 */ /* 0x000fce0000000002 */
.L_x_167:
[----:B------:R-:W-:Y:S05]  /*4f90*/  BSYNC.RECONVERGENT B0 ;  /* 0x0000000000007941 */ /* 0x000fea0003800200 */
.L_x_165:
        /* <DEDUP_REMOVED lines=16> */
.L_x_171:
[----:B------:R-:W-:Y:S01]  /*50a0*/  FMUL.FTZ R0, R3, R4 ;  /* 0x0000000403007220 */ /* 0x000fe20000410000 */
[----:B------:R-:W-:-:S03]  /*50b0*/  FMUL.FTZ R4, R4, 0.5 ;  /* 0x3f00000004047820 */ /* 0x000fc60000410000 */
[----:B------:R-:W-:-:S04]  /*50c0*/  FFMA R3, -R0, R0, R3 ;  /* 0x0000000000037223 */ /* 0x000fc80000000103 */
[----:B------:R-:W-:-:S07]  /*50d0*/  FFMA R0, R3, R4, R0 ;  /* 0x0000000403007223 */ /* 0x000fce0000000000 */
.L_x_172:
[----:B------:R-:W-:Y:S05]  /*50e0*/  BSYNC.RECONVERGENT B0 ;  /* 0x0000000000007941 */ /* 0x000fea0003800200 */
.L_x_170:
        /* <DEDUP_REMOVED lines=14> */
.L_x_174:
[----:B------:R-:W-:Y:S05]  /*51d0*/  BSYNC.RECONVERGENT B4 ;  /* 0x0000000000047941 */ /* 0x000fea0003800200 */
.L_x_173:
[----:B------:R-:W-:-:S07]  /*51e0*/  FMNMX R3, R0, -10, !PT ;  /* 0xc120000000037809 */ /* 0x000fce0007800000 */
.L_x_169:
[----:B------:R-:W-:Y:S05]  /*51f0*/  BSYNC.RECONVERGENT B3 ;  /* 0x0000000000037941 */ /* 0x000fea0003800200 */
.L_x_168:
        /* <DEDUP_REMOVED lines=30> */
.L_x_176:
[----:B------:R-:W-:Y:S05]  /*53e0*/  BSYNC.RECONVERGENT B0 ;  /* 0x0000000000007941 */ /* 0x000fea0003800200 */
.L_x_175:
        /* <DEDUP_REMOVED lines=10> */
[----:B------:R-:W-:-:S07]  /*5490*/  MOV R4, 0x54b0 ;  /* 0x000054b000047802 */ /* 0x000fce0000000f00 */
[----:B------:R-:W-:Y:S05]  /*54a0*/  CALL.REL.NOINC `($__internal_0_$__cuda_sm20_rcp_rn_f32_slowpath) ;  /* 0x00000018006c7944 */ /* 0x000fea0003c00000 */
[----:B------:R-:W-:Y:S01]  /*54b0*/  MOV R18, R14 ;  /* 0x0000000e00127202 */ /* 0x000fe20000000f00 */
[----:B------:R-:W-:Y:S06]  /*54c0*/  BRA `(.L_x_181) ;  /* 0x0000000000107947 */ /* 0x000fec0003800000 */
.L_x_180:
[----:B------:R-:W0:Y:S02]  /*54d0*/  MUFU.RCP R3, R2 ;  /* 0x0000000200037308 */ /* 0x000e240000001000 */
[----:B0-----:R-:W-:-:S04]  /*54e0*/  FFMA R0, R3, R2, -1 ;  /* 0xbf80000003007423 */ /* 0x001fc80000000002 */
[----:B------:R-:W-:-:S04]  /*54f0*/  FADD.FTZ R0, -R0, -RZ ;  /* 0x800000ff00007221 */ /* 0x000fc80000010100 */
[----:B------:R-:W-:-:S07]  /*5500*/  FFMA R18, R3, R0, R3 ;  /* 0x0000000003127223 */ /* 0x000fce0000000003 */
.L_x_181:
[----:B------:R-:W-:Y:S05]  /*5510*/  BSYNC.RECONVERGENT B3 ;  /* 0x0000000000037941 */ /* 0x000fea0003800200 */
.L_x_179:
[-C--:B------:R-:W-:Y:S01]  /*5520*/  FMUL R11, R12, R18.reuse ;  /* 0x000000120c0b7220 */ /* 0x080fe20000400000 */
[-C--:B------:R-:W-:Y:S01]  /*5530*/  FMUL R14, R5, R18.reuse ;  /* 0x00000012050e7220 */ /* 0x080fe20000400000 */
[----:B------:R-:W-:-:S07]  /*5540*/  FMUL R18, R13, R18 ;  /* 0x000000120d127220 */ /* 0x000fce0000400000 */
.L_x_178:
[----:B------:R-:W-:Y:S05]  /*5550*/  BSYNC.RECONVERGENT B1 ;  /* 0x0000000000017941 */ /* 0x000fea0003800200 */
.L_x_177:
        /* <DEDUP_REMOVED lines=18> */
.L_x_183:
[C---:B-1----:R-:W-:Y:S01]  /*5680*/  FMUL.FTZ R3, R7.reuse, R34 ;  /* 0x0000002207037220 */ /* 0x042fe20000410000 */
[----:B------:R-:W-:-:S03]  /*5690*/  FMUL.FTZ R2, R7, 0.5 ;  /* 0x3f00000007027820 */ /* 0x000fc60000410000 */
[----:B------:R-:W-:-:S04]  /*56a0*/  FFMA R0, -R3, R3, R34 ;  /* 0x0000000303007223 */ /* 0x000fc80000000122 */
[----:B------:R-:W-:-:S07]  /*56b0*/  FFMA R0, R0, R2, R3 ;  /* 0x0000000200007223 */ /* 0x000fce0000000003 */
.L_x_184:
[----:B------:R-:W-:Y:S05]  /*56c0*/  BSYNC.RECONVERGENT B0 ;  /* 0x0000000000007941 */ /* 0x000fea0003800200 */
.L_x_182:
[----:B------:R-:W-:-:S04]  /*56d0*/  FMUL R0, R5, R0 ;  /* 0x0000000005007220 */ /* 0x000fc80000400000 */
[----:B------:R-:W-:-:S05]  /*56e0*/  FMUL R0, R0, -0.10000000149011611938 ;  /* 0xbdcccccd00007820 */ /* 0x000fca0000400000 */
[----:B------:R-:W-:-:S05]  /*56f0*/  FMNMX R3, R0, -5, !PT ;  /* 0xc0a0000000037809 */ /* 0x000fca0007800000 */
[C---:B------:R-:W-:Y:S01]  /*5700*/  FFMA R38, R3.reuse, R11, R38 ;  /* 0x0000000b03267223 */ /* 0x040fe20000000026 */
[C---:B------:R-:W-:Y:S01]  /*5710*/  FFMA R37, R3.reuse, R14, R37 ;  /* 0x0000000e03257223 */ /* 0x040fe20000000025 */
[----:B------:R-:W-:-:S07]  /*5720*/  FFMA R31, R3, R18, R31 ;  /* 0x00000012031f7223 */ /* 0x000fce000000001f */
.L_x_164:
[----:B------:R-:W-:Y:S05]  /*5730*/  BSYNC.RECONVERGENT B2 ;  /* 0x0000000000027941 */ /* 0x000fea0003800200 */
.L_x_163:
[----:B------:R-:W-:-:S04]  /*5740*/  IADD3 R40, PT, PT, R40, 0x8, RZ ;  /* 0x0000000828287810 */ /* 0x000fc80007ffe0ff */
[----:B------:R-:W-:-:S13]  /*5750*/  ISETP.NE.AND P0, PT, R40, R36, PT ;  /* 0x000000242800720c */ /* 0x000fda0003f05270 */
[----:B------:R-:W-:Y:S05]  /*5760*/  @P0 BRA `(.L_x_185) ;  /* 0xffffffb000440947 */ /* 0x000fea000383ffff */
[----:B------:R-:W-:Y:S05]  /*5770*/  BSYNC.RECONVERGENT B6 ;  /* 0x0000000000067941 */ /* 0x000fea0003800200 */
.L_x_8:
[----:B------:R-:W-:-:S09]  /*5780*/  UISETP.NE.AND UP0, UPT, UR49, URZ, UPT ;  /* 0x000000ff3100728c */ /* 0x000fd2000bf05270 */
[----:B------:R-:W-:Y:S05]  /*5790*/  BRA.U !UP0, `(.L_x_7) ;  /* 0x0000000d08347547 */ /* 0x000fea000b800000 */
[----:B------:R-:W-:-:S07]  /*57a0*/  HFMA2 R44, -RZ, RZ, 0, 0 ;  /* 0x00000000ff2c7431 */ /* 0x000fce00000001ff */
.L_x_208:
[----:B0-----:R-:W-:Y:S01]  /*57b0*/  IADD3 R0, PT, PT, R36, UR43, RZ ;  /* 0x0000002b24007c10 */ /* 0x001fe2000fffe0ff */
[----:B------:R-:W-:Y:S01]  /*57c0*/  BSSY.RECONVERGENT B6, `(.L_x_186) ;  /* 0x00000c7000067945 */ /* 0x000fe20003800200 */
[----:B------:R-:W-:Y:S02]  /*57d0*/  IADD3 R44, PT, PT, R44, 0x1, RZ ;  /* 0x000000012c2c7810 */ /* 0x000fe40007ffe0ff */
[----:B------:R-:W-:Y:S02]  /*57e0*/  ISETP.NE.AND P0, PT, R0, R19, PT ;  /* 0x000000130000720c */ /* 0x000fe40003f05270 */
[----:B------:R-:W-:-:S04]  /*57f0*/  ISETP.NE.AND P1, PT, R44, UR49, PT ;  /* 0x000000312c007c0c */ /* 0x000fc8000bf25270 */
[----:B------:R-:W-:-:S07]  /*5800*/  P2R R43, PR, RZ, 0x2 ;  /* 0x00000002ff2b7803 */ /* 0x000fce0000000000 */
[----:B------:R-:W-:Y:S05]  /*5810*/  @!P0 BRA `(.L_x_187) ;  /* 0x0000000c00048947 */ /* 0x000fea0003800000 */
[----:B------:R-:W0:Y:S02]  /*5820*/  LDC.64 R32, c[0x0][0x380] ;  /* 0x0000e000ff207b82 */ /* 0x000e240000000a00 */
[----:B0-----:R-:W-:-:S05]  /*5830*/  IMAD.WIDE.U32 R32, R0, 0x30, R32 ;  /* 0x0000003000207825 */ /* 0x001fca00078e0020 */
[----:B------:R-:W4:Y:S02]  /*5840*/  LDG.E.U8 R0, desc[UR36][R32.64+0x21] ;  /* 0x0000212420007981 */ /* 0x000f24000c1e1100 */
[----:B----4-:R-:W-:-:S04]  /*5850*/  LOP3.LUT R0, R0, 0x1, RZ, 0xc0, !PT ;  /* 0x0000000100007812 */ /* 0x010fc800078ec0ff */
[----:B------:R-:W-:-:S13]  /*5860*/  ISETP.NE.U32.AND P0, PT, R0, 0x1, PT ;  /* 0x000000010000780c */ /* 0x000fda0003f05070 */
[----:B------:R-:W-:Y:S05]  /*5870*/  @P0 BRA `(.L_x_187) ;  /* 0x0000000800ec0947 */ /* 0x000fea0003800000 */
[----:B------:R-:W0:Y:S01]  /*5880*/  S2UR UR5, SR_CgaCtaId ;  /* 0x00000000000579c3 */ /* 0x000e220000008800 */
[----:B------:R-:W-:Y:S01]  /*5890*/  UMOV UR4, 0x400 ;  /* 0x0000040000047882 */ /* 0x000fe20000000000 */
[----:B------:R-:W-:Y:S01]  /*58a0*/  BSSY.RECONVERGENT B0, `(.L_x_188) ;  /* 0x000001b000007945 */ /* 0x000fe20003800200 */
[----:B0-----:R-:W-:Y:S02]  /*58b0*/  ULEA UR6, UR5, UR4, 0x18 ;  /* 0x0000000405067291 */ /* 0x001fe4000f8ec0ff */
[----:B------:R-:W-:-:S04]  /*58c0*/  UIADD3 UR4, UPT, UPT, UR4, 0x1000, URZ ;  /* 0x0000100004047890 */ /* 0x000fc8000fffe0ff */
[----:B------:R-:W-:Y:S01]  /*58d0*/  LEA R0, R36, UR6, 0x4 ;  /* 0x0000000624007c11 */ /* 0x000fe2000f8e20ff */
[----:B------:R-:W-:-:S04]  /*58e0*/  ULEA UR4, UR5, UR4, 0x18 ;  /* 0x0000000405047291 */ /* 0x000fc8000f8ec0ff */
[----:B------:R-:W0:Y:S02]  /*58f0*/  LDS.128 R8, [R0] ;  /* 0x0000000000087984 */ /* 0x000e240000000c00 */
[----:B------:R-:W-:-:S06]  /*5900*/  LEA R5, R36, UR4, 0x2 ;  /* 0x0000000424057c11 */ /* 0x000fcc000f8e10ff */
[----:B------:R-:W4:Y:S01]  /*5910*/  LDS R5, [R5] ;  /* 0x0000000005057984 */ /* 0x000f220000000800 */
        /* <DEDUP_REMOVED lines=9> */
[----:B0---4-:R-:W-:Y:S05]  /*59b0*/  @!P0 BRA `(.L_x_189) ;  /* 0x0000000000148947 */ /* 0x011fea0003800000 */
[----:B------:R-:W-:Y:S02]  /*59c0*/  MOV R0, R3 ;  /* 0x0000000300007202 */ /* 0x000fe40000000f00 */
[----:B------:R-:W-:-:S07]  /*59d0*/  MOV R6, 0x59f0 ;  /* 0x000059f000067802 */ /* 0x000fce0000000f00 */
[----:B-123-5:R-:W-:Y:S05]  /*59e0*/  CALL.REL.NOINC `($__internal_1_$__cuda_sm20_sqrt_rn_f32_slowpath) ;  /* 0x0000001400f47944 */ /* 0x02efea0003c00000 */
[----:B------:R-:W-:Y:S01]  /*59f0*/  MOV R42, R0 ;  /* 0x00000000002a7202 */ /* 0x000fe20000000f00 */
[----:B------:R-:W-:Y:S06]  /*5a00*/  BRA `(.L_x_190) ;  /* 0x0000000000107947 */ /* 0x000fec0003800000 */
.L_x_189:
[----:B------:R-:W-:Y:S01]  /*5a10*/  FMUL.FTZ R42, R3, R2 ;  /* 0x00000002032a7220 */ /* 0x000fe20000410000 */
[----:B------:R-:W-:-:S03]  /*5a20*/  FMUL.FTZ R0, R2, 0.5 ;  /* 0x3f00000002007820 */ /* 0x000fc60000410000 */
[----:B------:R-:W-:-:S04]  /*5a30*/  FFMA R3, -R42, R42, R3 ;  /* 0x0000002a2a037223 */ /* 0x000fc80000000103 */
[----:B------:R-:W-:-:S07]  /*5a40*/  FFMA R42, R3, R0, R42 ;  /* 0x00000000032a7223 */ /* 0x000fce000000002a */
.L_x_190:
[----:B-123--:R-:W-:Y:S05]  /*5a50*/  BSYNC.RECONVERGENT B0 ;  /* 0x0000000000007941 */ /* 0x00efea0003800200 */
.L_x_188:
        /* <DEDUP_REMOVED lines=15> */
.L_x_194:
[----:B------:R-:W-:Y:S01]  /*5b50*/  FMUL.FTZ R0, R3, R4 ;  /* 0x0000000403007220 */ /* 0x000fe20000410000 */
[----:B------:R-:W-:-:S03]  /*5b60*/  FMUL.FTZ R4, R4, 0.5 ;  /* 0x3f00000004047820 */ /* 0x000fc60000410000 */
[----:B------:R-:W-:-:S04]  /*5b70*/  FFMA R3, -R0, R0, R3 ;  /* 0x0000000000037223 */ /* 0x000fc80000000103 */
[----:B------:R-:W-:-:S07]  /*5b80*/  FFMA R0, R3, R4, R0 ;  /* 0x0000000403007223 */ /* 0x000fce0000000000 */
.L_x_195:
[----:B------:R-:W-:Y:S05]  /*5b90*/  BSYNC.RECONVERGENT B0 ;  /* 0x0000000000007941 */ /* 0x000fea0003800200 */
.L_x_193:
        /* <DEDUP_REMOVED lines=14> */
.L_x_197:
[----:B------:R-:W-:Y:S05]  /*5c80*/  BSYNC.RECONVERGENT B2 ;  /* 0x0000000000027941 */ /* 0x000fea0003800200 */
.L_x_196:
[----:B------:R-:W-:Y:S02]  /*5c90*/  LOP3.LUT P0, RZ, R36, R19, RZ, 0xfc, !PT ;  /* 0x0000001324ff7212 */ /* 0x000fe4000780fcff */
[----:B------:R-:W-:-:S11]  /*5ca0*/  FMNMX R18, R0, -10, !PT ;  /* 0xc120000000127809 */ /* 0x000fd60007800000 */
[----:B------:R-:W-:Y:S05]  /*5cb0*/  @P0 BRA `(.L_x_192) ;  /* 0x0000000000480947 */ /* 0x000fea0003800000 */
[----:B------:R-:W0:Y:S01]  /*5cc0*/  LDCU UR4, c[0x0][0x2f8] ;  /* 0x00005f00ff0477ac */ /* 0x000e220008000800 */
[----:B------:R1:W2:Y:S01]  /*5cd0*/  F2F.F64.F32 R10, R5 ;  /* 0x00000005000a7310 */ /* 0x0002a20000201800 */
[----:B------:R-:W-:Y:S01]  /*5ce0*/  MOV R0, 0x0 ;  /* 0x0000000000007802 */ /* 0x000fe20000000f00 */
[----:B------:R-:W3:Y:S01]  /*5cf0*/  LDCU.64 UR6, c[0x4][0x8] ;  /* 0x01000100ff0677ac */ /* 0x000ee20008000a00 */
[----:B------:R-:W-:Y:S02]  /*5d00*/  MOV R6, UR39 ;  /* 0x0000002700067c02 */ /* 0x000fe40008000f00 */
[----:B------:R4:W4:Y:S01]  /*5d10*/  LDC.64 R14, c[0x4][R0] ;  /* 0x01000000000e7b82 */ /* 0x0009220000000a00 */
[----:B------:R-:W-:Y:S02]  /*5d20*/  MOV R7, UR40 ;  /* 0x0000002800077c02 */ /* 0x000fe40008000f00 */
[----:B------:R-:W2:Y:S08]  /*5d30*/  F2F.F64.F32 R8, R2 ;  /* 0x0000000200087310 */ /* 0x000eb00000201800 */
[----:B------:R-:W2:Y:S01]  /*5d40*/  F2F.F64.F32 R12, R18 ;  /* 0x00000012000c7310 */ /* 0x000ea20000201800 */
[----:B0-----:R-:W-:Y:S01]  /*5d50*/  UIADD3 UR4, UPT, UPT, -UR4, UR39, URZ ;  /* 0x0000002704047290 */ /* 0x001fe2000fffe1ff */
[----:B---3--:R-:W-:Y:S01]  /*5d60*/  MOV R4, UR6 ;  /* 0x0000000600047c02 */ /* 0x008fe20008000f00 */
[----:B-1----:R-:W-:-:S07]  /*5d70*/  IMAD.U32 R5, RZ, RZ, UR7 ;  /* 0x00000007ff057e24 */ /* 0x002fce000f8e00ff */
[----:B--2---:R0:W-:Y:S04]  /*5d80*/  STL.64 [UR4+0x10], R10 ;  /* 0x0000100aff007987 */ /* 0x0041e80008100a04 */
[----:B------:R0:W-:Y:S04]  /*5d90*/  STL.64 [UR4], R8 ;  /* 0x00000008ff007987 */ /* 0x0001e80008100a04 */
[----:B------:R0:W-:Y:S04]  /*5da0*/  STL.64 [UR4+0x18], R12 ;  /* 0x0000180cff007987 */ /* 0x0001e80008100a04 */
[----:B------:R0:W-:Y:S02]  /*5db0*/  STL.64 [UR4+0x8], R16 ;  /* 0x00000810ff007987 */ /* 0x0001e40008100a04 */
[----:B------:R-:W-:-:S07]  /*5dc0*/  LEPC R20, `(.L_x_192) ;  /* 0x000000001014794e */ /* 0x000fce0000000000 */
[----:B0---45:R-:W-:Y:S05]  /*5dd0*/  CALL.ABS.NOINC R14 ;  /* 0x000000000e007343 */ /* 0x031fea0003c00000 */
.L_x_192:
[----:B------:R-:W-:Y:S05]  /*5de0*/  BSYNC.RECONVERGENT B7 ;  /* 0x0000000000077941 */ /* 0x000fea0003800200 */
.L_x_191:
        /* <DEDUP_REMOVED lines=44> */
.L_x_199:
[----:B------:R-:W-:Y:S05]  /*60b0*/  BSYNC.RECONVERGENT B7 ;  /* 0x0000000000077941 */ /* 0x000fea0003800200 */
.L_x_198:
[----:B------:R-:W-:Y:S01]  /*60c0*/  FSETP.GEU.AND P0, PT, R42, 9.9999999747524270788e-07, PT ;  /* 0x358637bd2a00780b */ /* 0x000fe20003f0e000 */
[----:B------:R-:W-:Y:S01]  /*60d0*/  BSSY.RECONVERGENT B1, `(.L_x_200) ;  /* 0x0000018000017945 */ /* 0x000fe20003800200 */
[----:B------:R-:W-:Y:S01]  /*60e0*/  HFMA2 R5, -RZ, RZ, 0, 0 ;  /* 0x00000000ff057431 */ /* 0x000fe200000001ff */
[----:B------:R-:W-:Y:S01]  /*60f0*/  FMNMX R18, R18, 15, PT ;  /* 0x4170000012127809 */ /* 0x000fe20003800000 */
[----:B------:R-:W-:Y:S01]  /*6100*/  HFMA2 R12, -RZ, RZ, 0, 0 ;  /* 0x00000000ff0c7431 */ /* 0x000fe200000001ff */
        /* <DEDUP_REMOVED lines=12> */
.L_x_203:
[----:B------:R-:W0:Y:S02]  /*61d0*/  MUFU.RCP R3, R42 ;  /* 0x0000002a00037308 */ /* 0x000e240000001000 */
[----:B0-----:R-:W-:-:S04]  /*61e0*/  FFMA R0, R3, R42, -1 ;  /* 0xbf80000003007423 */ /* 0x001fc8000000002a */
[----:B------:R-:W-:-:S04]  /*61f0*/  FADD.FTZ R0, -R0, -RZ ;  /* 0x800000ff00007221 */ /* 0x000fc80000010100 */
[----:B------:R-:W-:-:S07]  /*6200*/  FFMA R12, R3, R0, R3 ;  /* 0x00000000030c7223 */ /* 0x000fce0000000003 */
.L_x_204:
[----:B------:R-:W-:Y:S05]  /*6210*/  BSYNC.RECONVERGENT B2 ;  /* 0x0000000000027941 */ /* 0x000fea0003800200 */
.L_x_202:
[-C--:B------:R-:W-:Y:S01]  /*6220*/  FMUL R5, R40, R12.reuse ;  /* 0x0000000c28057220 */ /* 0x080fe20000400000 */
[-C--:B------:R-:W-:Y:S01]  /*6230*/  FMUL R2, R41, R12.reuse ;  /* 0x0000000c29027220 */ /* 0x080fe20000400000 */
[----:B------:R-:W-:-:S07]  /*6240*/  FMUL R12, R39, R12 ;  /* 0x0000000c270c7220 */ /* 0x000fce0000400000 */
.L_x_201:
[----:B------:R-:W-:Y:S05]  /*6250*/  BSYNC.RECONVERGENT B1 ;  /* 0x0000000000017941 */ /* 0x000fea0003800200 */
.L_x_200:
        /* <DEDUP_REMOVED lines=18> */
.L_x_206:
[C---:B-1----:R-:W-:Y:S01]  /*6380*/  FMUL.FTZ R3, R7.reuse, R34 ;  /* 0x0000002207037220 */ /* 0x042fe20000410000 */
[----:B------:R-:W-:-:S03]  /*6390*/  FMUL.FTZ R4, R7, 0.5 ;  /* 0x3f00000007047820 */ /* 0x000fc60000410000 */
[----:B------:R-:W-:-:S04]  /*63a0*/  FFMA R0, -R3, R3, R34 ;  /* 0x0000000303007223 */ /* 0x000fc80000000122 */
[----:B------:R-:W-:-:S07]  /*63b0*/  FFMA R0, R0, R4, R3 ;  /* 0x0000000400007223 */ /* 0x000fce0000000003 */
.L_x_207:
[----:B------:R-:W-:Y:S05]  /*63c0*/  BSYNC.RECONVERGENT B0 ;  /* 0x0000000000007941 */ /* 0x000fea0003800200 */
.L_x_205:
[----:B------:R-:W-:-:S04]  /*63d0*/  FMUL R0, R11, R0 ;  /* 0x000000000b007220 */ /* 0x000fc80000400000 */
[----:B------:R-:W-:-:S05]  /*63e0*/  FMUL R0, R0, -0.10000000149011611938 ;  /* 0xbdcccccd00007820 */ /* 0x000fca0000400000 */
[----:B------:R-:W-:-:S05]  /*63f0*/  FMNMX R3, R0, -5, !PT ;  /* 0xc0a0000000037809 */ /* 0x000fca0007800000 */
[C---:B------:R-:W-:Y:S01]  /*6400*/  FFMA R38, R3.reuse, R5, R38 ;  /* 0x0000000503267223 */ /* 0x040fe20000000026 */
[C---:B------:R-:W-:Y:S01]  /*6410*/  FFMA R37, R3.reuse, R2, R37 ;  /* 0x0000000203257223 */ /* 0x040fe20000000025 */
[----:B------:R-:W-:-:S07]  /*6420*/  FFMA R31, R3, R12, R31 ;  /* 0x0000000c031f7223 */ /* 0x000fce000000001f */
.L_x_187:
[----:B-123--:R-:W-:Y:S05]  /*6430*/  BSYNC.RECONVERGENT B6 ;  /* 0x0000000000067941 */ /* 0x00efea0003800200 */
.L_x_186:
[----:B------:R-:W-:Y:S02]  /*6440*/  ISETP.NE.AND P0, PT, R43, RZ, PT ;  /* 0x000000ff2b00720c */ /* 0x000fe40003f05270 */
[----:B------:R-:W-:-:S11]  /*6450*/  IADD3 R36, PT, PT, R36, 0x1, RZ ;  /* 0x0000000124247810 */ /* 0x000fd60007ffe0ff */
[----:B------:R-:W-:Y:S05]  /*6460*/  @P0 BRA `(.L_x_208) ;  /* 0xfffffff000d00947 */ /* 0x000fea000383ffff */
.L_x_7:
[----:B------:R-:W-:Y:S05]  /*6470*/  WARPSYNC.ALL ;  /* 0x0000000000007948 */ /* 0x000fea0003800000 */
[----:B------:R-:W-:Y:S01]  /*6480*/  BAR.SYNC.DEFER_BLOCKING 0x0 ;  /* 0x0000000000007b1d */ /* 0x000fe20000010000 */
[----:B------:R-:W-:-:S09]  /*6490*/  UISETP.NE.AND UP0, UPT, UR53, URZ, UPT ;  /* 0x000000ff3500728c */ /* 0x000fd2000bf05270 */
[----:B------:R-:W-:Y:S05]  /*64a0*/  BRA.U UP0, `(.L_x_209) ;  /* 0xffffff9d00ec7547 */ /* 0x000fea000b83ffff */
.L_x_2:
[----:B0-----:R-:W-:Y:S01]  /*64b0*/  FMUL R3, R37, R37 ;  /* 0x0000002525037220 */ /* 0x001fe20000400000 */
[----:B------:R-:W-:Y:S03]  /*64c0*/  BSSY.RECONVERGENT B0, `(.L_x_210) ;  /* 0x0000010000007945 */ /* 0x000fe60003800200 */
[----:B------:R-:W-:-:S04]  /*64d0*/  FFMA R0, R38, R38, R3 ;  /* 0x0000002626007223 */ /* 0x000fc80000000003 */
[----:B------:R-:W-:-:S04]  /*64e0*/  FFMA R3, R31, R31, R0 ;  /* 0x0000001f1f037223 */ /* 0x000fc80000000000 */
[----:B------:R0:W4:Y:S01]  /*64f0*/  MUFU.RSQ R0, R3 ;  /* 0x0000000300007308 */ /* 0x0001220000001400 */
        /* <DEDUP_REMOVED lines=8> */
.L_x_211:
[----:B------:R-:W-:Y:S01]  /*6580*/  FMUL.FTZ R2, R3, R0 ;  /* 0x0000000003027220 */ /* 0x000fe20000410000 */
[----:B------:R-:W-:-:S03]  /*6590*/  FMUL.FTZ R0, R0, 0.5 ;  /* 0x3f00000000007820 */ /* 0x000fc60000410000 */
[----:B------:R-:W-:-:S04]  /*65a0*/  FFMA R3, -R2, R2, R3 ;  /* 0x0000000202037223 */ /* 0x000fc80000000103 */
[----:B------:R-:W-:-:S07]  /*65b0*/  FFMA R2, R3, R0, R2 ;  /* 0x0000000003027223 */ /* 0x000fce0000000002 */
.L_x_212:
[----:B-123--:R-:W-:Y:S05]  /*65c0*/  BSYNC.RECONVERGENT B0 ;  /* 0x0000000000007941 */ /* 0x00efea0003800200 */
.L_x_210:
[----:B------:R-:W-:Y:S01]  /*65d0*/  FSETP.GT.AND P0, PT, R2, 20, PT ;  /* 0x41a000000200780b */ /* 0x000fe20003f04000 */
[----:B------:R-:W-:-:S12]  /*65e0*/  BSSY.RECONVERGENT B2, `(.L_x_213) ;  /* 0x0000015000027945 */ /* 0x000fd80003800200 */
[----:B------:R-:W-:Y:S05]  /*65f0*/  @!P0 BRA `(.L_x_214) ;  /* 0x00000000004c8947 */ /* 0x000fea0003800000 */
[----:B------:R-:W0:Y:S01]  /*6600*/  MUFU.RCP R3, R2 ;  /* 0x0000000200037308 */ /* 0x000e220000001000 */
[----:B------:R-:W-:Y:S01]  /*6610*/  UMOV UR4, 0x41a00000 ;  /* 0x41a0000000047882 */ /* 0x000fe20000000000 */
[----:B------:R-:W-:Y:S01]  /*6620*/  BSSY.RECONVERGENT B3, `(.L_x_215) ;  /* 0x000000d000037945 */ /* 0x000fe20003800200 */
[----:B------:R-:W-:-:S05]  /*6630*/  MOV R5, UR4 ;  /* 0x0000000400057c02 */ /* 0x000fca0008000f00 */
[----:B------:R-:W1:Y:S01]  /*6640*/  FCHK P0, R5, R2 ;  /* 0x0000000205007302 */ /* 0x000e620000000000 */
[----:B0-----:R-:W-:-:S04]  /*6650*/  FFMA R0, R3, -R2, 1 ;  /* 0x3f80000003007423 */ /* 0x001fc80000000802 */
[----:B------:R-:W-:-:S04]  /*6660*/  FFMA R0, R3, R0, R3 ;  /* 0x0000000003007223 */ /* 0x000fc80000000003 */
[----:B------:R-:W-:-:S04]  /*6670*/  FFMA R3, R0, 20, RZ ;  /* 0x41a0000000037823 */ /* 0x000fc800000000ff */
[----:B------:R-:W-:-:S04]  /*6680*/  FFMA R4, R3, -R2, 20 ;  /* 0x41a0000003047423 */ /* 0x000fc80000000802 */
[----:B------:R-:W-:Y:S01]  /*6690*/  FFMA R0, R0, R4, R3 ;  /* 0x0000000400007223 */ /* 0x000fe20000000003 */
[----:B-1----:R-:W-:Y:S06]  /*66a0*/  @!P0 BRA `(.L_x_216) ;  /* 0x0000000000108947 */ /* 0x002fec0003800000 */
[----:B------:R-:W-:Y:S01]  /*66b0*/  HFMA2 R3, -RZ, RZ, 2.8125, 0 ;  /* 0x41a00000ff037431 */ /* 0x000fe200000001ff */
[----:B------:R-:W-:Y:S02]  /*66c0*/  MOV R0, R2 ;  /* 0x0000000200007202 */ /* 0x000fe40000000f00 */
[----:B------:R-:W-:-:S07]  /*66d0*/  MOV R6, 0x66f0 ;  /* 0x000066f000067802 */ /* 0x000fce0000000f00 */
[----:B-----5:R-:W-:Y:S05]  /*66e0*/  CALL.REL.NOINC `($__internal_2_$__cuda_sm3x_div_rn_noftz_f32_slowpath) ;  /* 0x0000000c000c7944 */ /* 0x020fea0003c00000 */
.L_x_216:
[----:B------:R-:W-:Y:S05]  /*66f0*/  BSYNC.RECONVERGENT B3 ;  /* 0x0000000000037941 */ /* 0x000fea0003800200 */
.L_x_215:
[C---:B------:R-:W-:Y:S01]  /*6700*/  FMUL R38, R0.reuse, R38 ;  /* 0x0000002600267220 */ /* 0x040fe20000400000 */
[C---:B------:R-:W-:Y:S01]  /*6710*/  FMUL R37, R0.reuse, R37 ;  /* 0x0000002500257220 */ /* 0x040fe20000400000 */
[----:B------:R-:W-:-:S07]  /*6720*/  FMUL R31, R0, R31 ;  /* 0x0000001f001f7220 */ /* 0x000fce0000400000 */
.L_x_214:
[----:B------:R-:W-:Y:S05]  /*6730*/  BSYNC.RECONVERGENT B2 ;  /* 0x0000000000027941 */ /* 0x000fea0003800200 */
.L_x_213:
[----:B------:R-:W0:Y:S01]  /*6740*/  LDCU UR4, c[0x0][0x394] ;  /* 0x00007280ff0477ac */ /* 0x000e220008000800 */
[----:B------:R-:W-:Y:S01]  /*6750*/  ISETP.NE.AND P0, PT, R19, RZ, PT ;  /* 0x000000ff1300720c */ /* 0x000fe20003f05270 */
[----:B-----5:R-:W-:Y:S01]  /*6760*/  FADD R27, R30, R31 ;  /* 0x0000001f1e1b7221 */ /* 0x020fe20000000000 */
[----:B------:R-:W-:Y:S01]  /*6770*/  FADD R28, R28, R38 ;  /* 0x000000261c1c7221 */ /* 0x000fe20000000000 */
[----:B------:R-:W-:Y:S01]  /*6780*/  FADD R29, R29, R37 ;  /* 0x000000251d1d7221 */ /* 0x000fe20000000000 */
[----:B------:R-:W-:Y:S01]  /*6790*/  BSSY.RECONVERGENT B6, `(.L_x_217) ;  /* 0x000001c000067945 */ /* 0x000fe20003800200 */
[----:B0-----:R-:W-:Y:S01]  /*67a0*/  FMUL R27, R27, UR4 ;  /* 0x000000041b1b7c20 */ /* 0x001fe20008400000 */
[----:B------:R-:W-:Y:S01]  /*67b0*/  FMUL R28, R28, UR4 ;  /* 0x000000041c1c7c20 */ /* 0x000fe20008400000 */
[----:B------:R-:W-:-:S06]  /*67c0*/  FMUL R29, R29, UR4 ;  /* 0x000000041d1d7c20 */ /* 0x000fcc0008400000 */
[----:B------:R-:W-:Y:S05]  /*67d0*/  @P0 BRA `(.L_x_218) ;  /* 0x00000000005c0947 */ /* 0x000fea0003800000 */
[----:B------:R-:W0:Y:S01]  /*67e0*/  F2F.F64.F32 R2, R2 ;  /* 0x0000000200027310 */ /* 0x000e220000201800 */
[----:B------:R-:W-:Y:S01]  /*67f0*/  MOV R0, 0x0 ;  /* 0x0000000000007802 */ /* 0x000fe20000000f00 */
[----:B------:R-:W1:Y:S03]  /*6800*/  LDCU.64 UR4, c[0x4][0x18] ;  /* 0x01000300ff0477ac */ /* 0x000e660008000a00 */
[----:B------:R2:W3:Y:S03]  /*6810*/  LDC.64 R18, c[0x4][R0] ;  /* 0x0100000000127b82 */ /* 0x0004e60000000a00 */
[----:B------:R-:W4:Y:S01]  /*6820*/  F2F.F64.F32 R8, R37 ;  /* 0x0000002500087310 */ /* 0x000f220000201800 */
[----:B0-----:R-:W-:Y:S07]  /*6830*/  STL.64 [R1], R2 ;  /* 0x0000000201007387 */ /* 0x001fee0000100a00 */
[----:B------:R-:W0:Y:S01]  /*6840*/  F2F.F64.F32 R10, R31 ;  /* 0x0000001f000a7310 */ /* 0x000e220000201800 */
[----:B-1----:R-:W-:-:S02]  /*6850*/  MOV R4, UR4 ;  /* 0x0000000400047c02 */ /* 0x002fc40008000f00 */
[----:B------:R-:W-:Y:S01]  /*6860*/  MOV R5, UR5 ;  /* 0x0000000500057c02 */ /* 0x000fe20008000f00 */
[----:B----4-:R-:W-:Y:S04]  /*6870*/  STL.64 [R1+0x10], R8 ;  /* 0x0000100801007387 */ /* 0x010fe80000100a00 */
[----:B------:R-:W1:Y:S01]  /*6880*/  F2F.F64.F32 R12, R28 ;  /* 0x0000001c000c7310 */ /* 0x000e620000201800 */
[----:B0-----:R-:W-:Y:S07]  /*6890*/  STL.64 [R1+0x18], R10 ;  /* 0x0000180a01007387 */ /* 0x001fee0000100a00 */
[----:B------:R-:W0:Y:S01]  /*68a0*/  F2F.F64.F32 R14, R29 ;  /* 0x0000001d000e7310 */ /* 0x000e220000201800 */
[----:B-1----:R-:W-:Y:S07]  /*68b0*/  STL.64 [R1+0x20], R12 ;  /* 0x0000200c01007387 */ /* 0x002fee0000100a00 */
[----:B------:R-:W1:Y:S01]  /*68c0*/  F2F.F64.F32 R16, R27 ;  /* 0x0000001b00107310 */ /* 0x000e620000201800 */
[----:B0-----:R-:W-:Y:S07]  /*68d0*/  STL.64 [R1+0x28], R14 ;  /* 0x0000280e01007387 */ /* 0x001fee0000100a00 */
[----:B------:R-:W0:Y:S01]  /*68e0*/  F2F.F64.F32 R6, R38 ;  /* 0x0000002600067310 */ /* 0x000e220000201800 */
[----:B-1----:R-:W-:Y:S04]  /*68f0*/  STL.64 [R1+0x30], R16 ;  /* 0x0000301001007387 */ /* 0x002fe80000100a00 */
[----:B0-----:R0:W-:Y:S02]  /*6900*/  STL.64 [R1+0x8], R6 ;  /* 0x0000080601007387 */ /* 0x0011e40000100a00 */
[----:B0-----:R-:W-:-:S02]  /*6910*/  MOV R6, UR39 ;  /* 0x0000002700067c02 */ /* 0x001fc40008000f00 */
[----:B--23--:R-:W-:-:S07]  /*6920*/  MOV R7, UR40 ;  /* 0x0000002800077c02 */ /* 0x00cfce0008000f00 */
[----:B------:R-:W-:-:S07]  /*6930*/  LEPC R20, `(.L_x_218) ;  /* 0x000000001014794e */ /* 0x000fce0000000000 */
[----:B------:R-:W-:Y:S05]  /*6940*/  CALL.ABS.NOINC R18 ;  /* 0x0000000012007343 */ /* 0x000fea0003c00000 */
.L_x_218:
[----:B------:R-:W-:Y:S05]  /*6950*/  BSYNC.RECONVERGENT B6 ;  /* 0x0000000000067941 */ /* 0x000fea0003800200 */
.L_x_217:
[----:B------:R-:W-:Y:S01]  /*6960*/  FADD R34, R34, 0.5 ;  /* 0x3f00000022227421 */ /* 0x000fe20000000000 */
[----:B------:R-:W-:Y:S01]  /*6970*/  UMOV UR4, 0x40000000 ;  /* 0x4000000000047882 */ /* 0x000fe20000000000 */
[----:B------:R-:W-:Y:S01]  /*6980*/  BSSY.RECONVERGENT B2, `(.L_x_219) ;  /* 0x000000f000027945 */ /* 0x000fe20003800200 */
[----:B------:R-:W-:Y:S01]  /*6990*/  MOV R7, UR4 ;  /* 0x0000000400077c02 */ /* 0x000fe20008000f00 */
[----:B------:R-:W0:Y:S08]  /*69a0*/  MUFU.RCP R0, R34 ;  /* 0x0000002200007308 */ /* 0x000e300000001000 */
[----:B------:R-:W1:Y:S01]  /*69b0*/  FCHK P0, R7, R34 ;  /* 0x0000002207007302 */ /* 0x000e620000000000 */
[----:B0-----:R-:W-:-:S04]  /*69c0*/  FFMA R3, -R34, R0, 1 ;  /* 0x3f80000022037423 */ /* 0x001fc80000000100 */
[----:B------:R-:W-:-:S04]  /*69d0*/  FFMA R0, R0, R3, R0 ;  /* 0x0000000300007223 */ /* 0x000fc80000000000 */
[----:B------:R-:W-:-:S04]  /*69e0*/  FFMA R3, R0, 2, RZ ;  /* 0x4000000000037823 */ /* 0x000fc800000000ff */
[----:B------:R-:W-:-:S04]  /*69f0*/  FFMA R2, -R34, R3, 2 ;  /* 0x4000000022027423 */ /* 0x000fc80000000103 */
[----:B------:R-:W-:Y:S01]  /*6a00*/  FFMA R5, R0, R2, R3 ;  /* 0x0000000200057223 */ /* 0x000fe20000000003 */
[----:B-1----:R-:W-:Y:S06]  /*6a10*/  @!P0 BRA `(.L_x_220) ;  /* 0x0000000000148947 */ /* 0x002fec0003800000 */
[----:B------:R-:W-:Y:S01]  /*6a20*/  HFMA2 R3, -RZ, RZ, 2, 0 ;  /* 0x40000000ff037431 */ /* 0x000fe200000001ff */
[----:B------:R-:W-:Y:S02]  /*6a30*/  MOV R0, R34 ;  /* 0x0000002200007202 */ /* 0x000fe40000000f00 */
[----:B------:R-:W-:-:S07]  /*6a40*/  MOV R6, 0x6a60 ;  /* 0x00006a6000067802 */ /* 0x000fce0000000f00 */
[----:B------:R-:W-:Y:S05]  /*6a50*/  CALL.REL.NOINC `($__internal_2_$__cuda_sm3x_div_rn_noftz_f32_slowpath) ;  /* 0x0000000800307944 */ /* 0x000fea0003c00000 */
[----:B------:R-:W-:-:S07]  /*6a60*/  MOV R5, R0 ;  /* 0x0000000000057202 */ /* 0x000fce0000000f00 */
.L_x_220:
[----:B------:R-:W-:Y:S05]  /*6a70*/  BSYNC.RECONVERGENT B2 ;  /* 0x0000000000027941 */ /* 0x000fea0003800200 */
.L_x_219:
[----:B------:R-:W-:Y:S01]  /*6a80*/  FMUL R3, R29, R29 ;  /* 0x0000001d1d037220 */ /* 0x000fe20000400000 */
[----:B------:R-:W-:Y:S03]  /*6a90*/  BSSY.RECONVERGENT B0, `(.L_x_221) ;  /* 0x0000010000007945 */ /* 0x000fe60003800200 */
        /* <DEDUP_REMOVED lines=8> */
[----:B------:R-:W-:Y:S05]  /*6b20*/  CALL.REL.NOINC `($__internal_1_$__cuda_sm20_sqrt_rn_f32_slowpath) ;  /* 0x0000000400a47944 */ /* 0x000fea0003c00000 */
[----:B------:R-:W-:Y:S01]  /*6b30*/  MOV R2, R0 ;  /* 0x0000000000027202 */ /* 0x000fe20000000f00 */
[----:B------:R-:W-:Y:S06]  /*6b40*/  BRA `(.L_x_223) ;  /* 0x0000000000107947 */ /* 0x000fec0003800000 */
.L_x_222:
[----:B------:R-:W-:Y:S01]  /*6b50*/  FMUL.FTZ R2, R3, R0 ;  /* 0x0000000003027220 */ /* 0x000fe20000410000 */
[----:B------:R-:W-:-:S03]  /*6b60*/  FMUL.FTZ R0, R0, 0.5 ;  /* 0x3f00000000007820 */ /* 0x000fc60000410000 */
[----:B------:R-:W-:-:S04]  /*6b70*/  FFMA R3, -R2, R2, R3 ;  /* 0x0000000202037223 */ /* 0x000fc80000000103 */
[----:B------:R-:W-:-:S07]  /*6b80*/  FFMA R2, R3, R0, R2 ;  /* 0x0000000003027223 */ /* 0x000fce0000000002 */
.L_x_223:
[----:B------:R-:W-:Y:S05]  /*6b90*/  BSYNC.RECONVERGENT B0 ;  /* 0x0000000000007941 */ /* 0x000fea0003800200 */
.L_x_221:
[----:B------:R-:W-:Y:S01]  /*6ba0*/  FSETP.GT.AND P0, PT, R2, R5, PT ;  /* 0x000000050200720b */ /* 0x000fe20003f04000 */
[----:B------:R-:W-:-:S12]  /*6bb0*/  BSSY.RECONVERGENT B2, `(.L_x_224) ;  /* 0x0000013000027945 */ /* 0x000fd80003800200 */
[----:B------:R-:W-:Y:S05]  /*6bc0*/  @!P0 BRA `(.L_x_225) ;  /* 0x0000000000448947 */ /* 0x000fea0003800000 */
[----:B------:R-:W0:Y:S01]  /*6bd0*/  MUFU.RCP R3, R2 ;  /* 0x0000000200037308 */ /* 0x000e220000001000 */
[----:B------:R-:W-:Y:S07]  /*6be0*/  BSSY.RECONVERGENT B3, `(.L_x_226) ;  /* 0x000000c000037945 */ /* 0x000fee0003800200 */
[----:B------:R-:W1:Y:S01]  /*6bf0*/  FCHK P0, R5, R2 ;  /* 0x0000000205007302 */ /* 0x000e620000000000 */
[----:B0-----:R-:W-:-:S04]  /*6c00*/  FFMA R0, R3, -R2, 1 ;  /* 0x3f80000003007423 */ /* 0x001fc80000000802 */
[----:B------:R-:W-:-:S04]  /*6c10*/  FFMA R0, R3, R0, R3 ;  /* 0x0000000003007223 */ /* 0x000fc80000000003 */
[----:B------:R-:W-:-:S04]  /*6c20*/  FFMA R4, R0, R5, RZ ;  /* 0x0000000500047223 */ /* 0x000fc800000000ff */
[----:B------:R-:W-:-:S04]  /*6c30*/  FFMA R3, R4, -R2, R5 ;  /* 0x8000000204037223 */ /* 0x000fc80000000005 */
[----:B------:R-:W-:Y:S01]  /*6c40*/  FFMA R0, R0, R3, R4 ;  /* 0x0000000300007223 */ /* 0x000fe20000000004 */
[----:B-1----:R-:W-:Y:S06]  /*6c50*/  @!P0 BRA `(.L_x_227) ;  /* 0x0000000000108947 */ /* 0x002fec0003800000 */
[----:B------:R-:W-:Y:S01]  /*6c60*/  IMAD.MOV.U32 R3, RZ, RZ, R5 ;  /* 0x000000ffff037224 */ /* 0x000fe200078e0005 */
[----:B------:R-:W-:Y:S02]  /*6c70*/  MOV R0, R2 ;  /* 0x0000000200007202 */ /* 0x000fe40000000f00 */
[----:B------:R-:W-:-:S07]  /*6c80*/  MOV R6, 0x6ca0 ;  /* 0x00006ca000067802 */ /* 0x000fce0000000f00 */
[----:B------:R-:W-:Y:S05]  /*6c90*/  CALL.REL.NOINC `($__internal_2_$__cuda_sm3x_div_rn_noftz_f32_slowpath) ;  /* 0x0000000400a07944 */ /* 0x000fea0003c00000 */
.L_x_227:
[----:B------:R-:W-:Y:S05]  /*6ca0*/  BSYNC.RECONVERGENT B3 ;  /* 0x0000000000037941 */ /* 0x000fea0003800200 */
.L_x_226:
[-C--:B------:R-:W-:Y:S01]  /*6cb0*/  FMUL R27, R27, R0.reuse ;  /* 0x000000001b1b7220 */ /* 0x080fe20000400000 */
[-C--:B------:R-:W-:Y:S01]  /*6cc0*/  FMUL R28, R28, R0.reuse ;  /* 0x000000001c1c7220 */ /* 0x080fe20000400000 */
[----:B------:R-:W-:-:S07]  /*6cd0*/  FMUL R29, R29, R0 ;  /* 0x000000001d1d7220 */ /* 0x000fce0000400000 */
.L_x_225:
[----:B------:R-:W-:Y:S05]  /*6ce0*/  BSYNC.RECONVERGENT B2 ;  /* 0x0000000000027941 */ /* 0x000fea0003800200 */
.L_x_224:
[----:B------:R-:W0:Y:S01]  /*6cf0*/  LDC R0, c[0x0][0x39c] ;  /* 0x0000e700ff007b82 */ /* 0x000e220000000800 */
[----:B------:R-:W-:Y:S01]  /*6d00*/  FADD R24, R24, R28 ;  /* 0x0000001c18187221 */ /* 0x000fe20000000000 */
[----:B------:R-:W-:Y:S01]  /*6d10*/  FADD R25, R25, R29 ;  /* 0x0000001d19197221 */ /* 0x000fe20000000000 */
[----:B------:R-:W-:Y:S01]  /*6d20*/  FADD R3, R26, R27 ;  /* 0x0000001b1a037221 */ /* 0x000fe20000000000 */
[----:B0-----:R-:W-:-:S13]  /*6d30*/  FSETP.GT.AND P0, PT, R0, RZ, PT ;  /* 0x000000ff0000720b */ /* 0x001fda0003f04000 */
[----:B------:R-:W-:Y:S05]  /*6d40*/  @!P0 BRA `(.L_x_228) ;  /* 0x0000000000308947 */ /* 0x000fea0003800000 */
[-C--:B------:R-:W-:Y:S02]  /*6d50*/  FMNMX R3, R3, R0.reuse, PT ;  /* 0x0000000003037209 */ /* 0x080fe40003800000 */
[-C--:B------:R-:W-:Y:S02]  /*6d60*/  FMNMX R24, R24, R0.reuse, PT ;  /* 0x0000000018187209 */ /* 0x080fe40003800000 */
[-C--:B------:R-:W-:Y:S02]  /*6d70*/  FMNMX R25, R25, R0.reuse, PT ;  /* 0x0000000019197209 */ /* 0x080fe40003800000 */
[-C--:B------:R-:W-:Y:S02]  /*6d80*/  FMNMX R3, R3, -R0.reuse, !PT ;  /* 0x8000000003037209 */ /* 0x080fe40007800000 */
[-C--:B------:R-:W-:Y:S02]  /*6d90*/  FMNMX R24, R24, -R0.reuse, !PT ;  /* 0x8000000018187209 */ /* 0x080fe40007800000 */
[----:B------:R-:W-:Y:S01]  /*6da0*/  FMNMX R25, R25, -R0, !PT ;  /* 0x8000000019197209 */ /* 0x000fe20007800000 */
[----:B------:R-:W-:-:S03]  /*6db0*/  FMUL R0, R0, 0.89999997615814208984 ;  /* 0x3f66666600007820 */ /* 0x000fc60000400000 */
[----:B------:R-:W-:-:S04]  /*6dc0*/  FMNMX3 R5, |R24|, |R25|, |R3|, !PT ;  /* 0x4000001918057276 */ /* 0x000fc80007800603 */
[----:B------:R-:W-:-:S13]  /*6dd0*/  FSETP.GT.AND P0, PT, R5, R0, PT ;  /* 0x000000000500720b */ /* 0x000fda0003f04000 */
[----:B------:R-:W-:Y:S01]  /*6de0*/  @P0 FMUL R27, R27, 0.89999997615814208984 ;  /* 0x3f6666661b1b0820 */ /* 0x000fe20000400000 */
[----:B------:R-:W-:Y:S01]  /*6df0*/  @P0 FMUL R28, R28, 0.89999997615814208984 ;  /* 0x3f6666661c1c0820 */ /* 0x000fe20000400000 */
[----:B------:R-:W-:-:S07]  /*6e00*/  @P0 FMUL R29, R29, 0.89999997615814208984 ;  /* 0x3f6666661d1d0820 */ /* 0x000fce0000400000 */
.L_x_228:
[----:B------:R-:W-:Y:S04]  /*6e10*/  STG.E.64 desc[UR36][R22.64], R24 ;  /* 0x0000001816007986 */ /* 0x000fe8000c101b24 */
[----:B------:R-:W-:Y:S04]  /*6e20*/  STG.E.64 desc[UR36][R22.64+0x10], R28 ;  /* 0x0000101c16007986 */ /* 0x000fe8000c101b24 */
[----:B------:R-:W-:Y:S04]  /*6e30*/  STG.E desc[UR36][R22.64+0x8], R3 ;  /* 0x0000080316007986 */ /* 0x000fe8000c101924 */
[----:B------:R-:W-:Y:S01]  /*6e40*/  STG.E desc[UR36][R22.64+0x18], R27 ;  /* 0x0000181b16007986 */ /* 0x000fe2000c101924 */
[----:B------:R-:W-:Y:S05]  /*6e50*/  EXIT ;  /* 0x000000000000794d */ /* 0x000fea0003800000 */
        .weak           $__internal_0_$__cuda_sm20_rcp_rn_f32_slowpath
        .type           $__internal_0_$__cuda_sm20_rcp_rn_f32_slowpath,@function
        .size           $__internal_0_$__cuda_sm20_rcp_rn_f32_slowpath,($__internal_1_$__cuda_sm20_sqrt_rn_f32_slowpath - $__internal_0_$__cuda_sm20_rcp_rn_f32_slowpath)
$__internal_0_$__cuda_sm20_rcp_rn_f32_slowpath:
[----:B------:R-:W-:Y:S01]  /*6e60*/  SHF.L.U32 R0, R2, 0x1, RZ ;  /* 0x0000000102007819 */ /* 0x000fe200000006ff */
[----:B------:R-:W-:Y:S03]  /*6e70*/  BSSY.RECONVERGENT B0, `(.L_x_229) ;  /* 0x0000030000007945 */ /* 0x000fe60003800200 */
[----:B------:R-:W-:-:S04]  /*6e80*/  SHF.R.U32.HI R10, RZ, 0x18, R0 ;  /* 0x00000018ff0a7819 */ /* 0x000fc80000011600 */
[----:B------:R-:W-:-:S13]  /*6e90*/  ISETP.NE.U32.AND P0, PT, R10, RZ, PT ;  /* 0x000000ff0a00720c */ /* 0x000fda0003f05070 */
[----:B------:R-:W-:Y:S05]  /*6ea0*/  @P0 BRA `(.L_x_230) ;  /* 0x0000000000280947 */ /* 0x000fea0003800000 */
[----:B------:R-:W-:-:S04]  /*6eb0*/  SHF.L.U32 R0, R2, 0x1, RZ ;  /* 0x0000000102007819 */ /* 0x000fc800000006ff */
[----:B------:R-:W-:-:S13]  /*6ec0*/  ISETP.NE.AND P0, PT, R0, RZ, PT ;  /* 0x000000ff0000720c */ /* 0x000fda0003f05270 */
[----:B------:R-:W-:Y:S01]  /*6ed0*/  @P0 FFMA R6, R2, 1.84467440737095516160e+19, RZ ;  /* 0x5f80000002060823 */ /* 0x000fe200000000ff */
[----:B------:R-:W-:Y:S08]  /*6ee0*/  @!P0 MUFU.RCP R3, R2 ;  /* 0x0000000200038308 */ /* 0x000ff00000001000 */
[----:B------:R-:W0:Y:S02]  /*6ef0*/  @P0 MUFU.RCP R7, R6 ;  /* 0x0000000600070308 */ /* 0x000e240000001000 */
[----:B0-----:R-:W-:-:S04]  /*6f00*/  @P0 FFMA R0, R6, R7, -1 ;  /* 0xbf80000006000423 */ /* 0x001fc80000000007 */
[----:B------:R-:W-:-:S04]  /*6f10*/  @P0 FADD.FTZ R0, -R0, -RZ ;  /* 0x800000ff00000221 */ /* 0x000fc80000010100 */
[----:B------:R-:W-:-:S04]  /*6f20*/  @P0 FFMA R0, R7, R0, R7 ;  /* 0x0000000007000223 */ /* 0x000fc80000000007 */
[----:B------:R-:W-:Y:S01]  /*6f30*/  @P0 FFMA R3, R0, 1.84467440737095516160e+19, RZ ;  /* 0x5f80000000030823 */ /* 0x000fe200000000ff */
[----:B------:R-:W-:Y:S06]  /*6f40*/  BRA `(.L_x_231) ;  /* 0x0000000000887947 */ /* 0x000fec0003800000 */
.L_x_230:
[----:B------:R-:W-:-:S04]  /*6f50*/  IADD3 R11, PT, PT, R10, -0xfd, RZ ;  /* 0xffffff030a0b7810 */ /* 0x000fc80007ffe0ff */
[----:B------:R-:W-:-:S13]  /*6f60*/  ISETP.GT.U32.AND P0, PT, R11, 0x1, PT ;  /* 0x000000010b00780c */ /* 0x000fda0003f04070 */
[----:B------:R-:W-:Y:S05]  /*6f70*/  @P0 BRA `(.L_x_232) ;  /* 0x0000000000780947 */ /* 0x000fea0003800000 */
[----:B------:R-:W-:Y:S01]  /*6f80*/  LOP3.LUT R0, R2, 0x7fffff, RZ, 0xc0, !PT ;  /* 0x007fffff02007812 */ /* 0x000fe200078ec0ff */
[----:B------:R-:W-:-:S03]  /*6f90*/  HFMA2 R8, -RZ, RZ, 0, 1.78813934326171875e-07 ;  /* 0x00000003ff087431 */ /* 0x000fc600000001ff */
[----:B------:R-:W-:-:S04]  /*6fa0*/  LOP3.LUT R0, R0, 0x3f800000, RZ, 0xfc, !PT ;  /* 0x3f80000000007812 */ /* 0x000fc800078efcff */
[----:B------:R-:W0:Y:S01]  /*6fb0*/  MUFU.RCP R3, R0 ;  /* 0x0000000000037308 */ /* 0x000e220000001000 */
[----:B------:R-:W-:Y:S01]  /*6fc0*/  SHF.L.U32 R8, R8, R11, RZ ;  /* 0x0000000b08087219 */ /* 0x000fe200000006ff */
[----:B0-----:R-:W-:-:S04]  /*6fd0*/  FFMA R6, R0, R3, -1 ;  /* 0xbf80000000067423 */ /* 0x001fc80000000003 */
[----:B------:R-:W-:-:S04]  /*6fe0*/  FADD.FTZ R6, -R6, -RZ ;  /* 0x800000ff06067221 */ /* 0x000fc80000010100 */
[CCC-:B------:R-:W-:Y:S01]  /*6ff0*/  FFMA.RM R7, R3.reuse, R6.reuse, R3.reuse ;  /* 0x0000000603077223 */ /* 0x1c0fe20000004003 */
[----:B------:R-:W-:-:S04]  /*7000*/  FFMA.RP R6, R3, R6, R3 ;  /* 0x0000000603067223 */ /* 0x000fc80000008003 */
[C---:B------:R-:W-:Y:S02]  /*7010*/  LOP3.LUT R3, R7.reuse, 0x7fffff, RZ, 0xc0, !PT ;  /* 0x007fffff07037812 */ /* 0x040fe400078ec0ff */
[----:B------:R-:W-:Y:S02]  /*7020*/  FSETP.NEU.FTZ.AND P0, PT, R7, R6, PT ;  /* 0x000000060700720b */ /* 0x000fe40003f1d000 */
[----:B------:R-:W-:Y:S02]  /*7030*/  LOP3.LUT R3, R3, 0x800000, RZ, 0xfc, !PT ;  /* 0x0080000003037812 */ /* 0x000fe400078efcff */
[----:B------:R-:W-:Y:S02]  /*7040*/  SEL R6, RZ, 0xffffffff, !P0 ;  /* 0xffffffffff067807 */ /* 0x000fe40004000000 */
[----:B------:R-:W-:Y:S02]  /*7050*/  LOP3.LUT R8, R8, R3, RZ, 0xc0, !PT ;  /* 0x0000000308087212 */ /* 0x000fe400078ec0ff */
[----:B------:R-:W-:-:S02]  /*7060*/  IADD3 R6, PT, PT, -R6, RZ, RZ ;  /* 0x000000ff06067210 */ /* 0x000fc40007ffe1ff */
[-C--:B------:R-:W-:Y:S02]  /*7070*/  SHF.R.U32.HI R8, RZ, R11.reuse, R8 ;  /* 0x0000000bff087219 */ /* 0x080fe40000011608 */
[----:B------:R-:W-:Y:S02]  /*7080*/  LOP3.LUT P1, RZ, R6, R11, R3, 0xf8, !PT ;  /* 0x0000000b06ff7212 */ /* 0x000fe4000782f803 */
[C---:B------:R-:W-:Y:S02]  /*7090*/  LOP3.LUT P0, RZ, R8.reuse, 0x1, RZ, 0xc0, !PT ;  /* 0x0000000108ff7812 */ /* 0x040fe4000780c0ff */
[----:B------:R-:W-:-:S04]  /*70a0*/  LOP3.LUT P2, RZ, R8, 0x2, RZ, 0xc0, !PT ;  /* 0x0000000208ff7812 */ /* 0x000fc8000784c0ff */
[----:B------:R-:W-:Y:S02]  /*70b0*/  PLOP3.LUT P0, PT, P0, P1, P2, 0xe0, 0x0 ;  /* 0x000000000000781c */ /* 0x000fe40000703c20 */
[----:B------:R-:W-:Y:S02]  /*70c0*/  LOP3.LUT P1, RZ, R2, 0x7fffff, RZ, 0xc0, !PT ;  /* 0x007fffff02ff7812 */ /* 0x000fe4000782c0ff */
[----:B------:R-:W-:-:S04]  /*70d0*/  SEL R0, RZ, 0x1, !P0 ;  /* 0x00000001ff007807 */ /* 0x000fc80004000000 */
[----:B------:R-:W-:-:S04]  /*70e0*/  IADD3 R0, PT, PT, -R0, RZ, RZ ;  /* 0x000000ff00007210 */ /* 0x000fc80007ffe1ff */
[----:B------:R-:W-:Y:S02]  /*70f0*/  ISETP.GE.AND P0, PT, R0, RZ, PT ;  /* 0x000000ff0000720c */ /* 0x000fe40003f06270 */
[----:B------:R-:W-:-:S04]  /*7100*/  IADD3 R0, PT, PT, R10, -0xfc, RZ ;  /* 0xffffff040a007810 */ /* 0x000fc80007ffe0ff */
[----:B------:R-:W-:-:S07]  /*7110*/  SHF.R.U32.HI R3, RZ, R0, R3 ;  /* 0x00000000ff037219 */ /* 0x000fce0000011603 */
[----:B------:R-:W-:-:S04]  /*7120*/  @!P0 IADD3 R3, PT, PT, R3, 0x1, RZ ;  /* 0x0000000103038810 */ /* 0x000fc80007ffe0ff */
[----:B------:R-:W-:-:S04]  /*7130*/  @!P1 SHF.L.U32 R3, R3, 0x1, RZ ;  /* 0x0000000103039819 */ /* 0x000fc800000006ff */
[----:B------:R-:W-:Y:S01]  /*7140*/  LOP3.LUT R3, R3, 0x80000000, R2, 0xf8, !PT ;  /* 0x8000000003037812 */ /* 0x000fe200078ef802 */
[----:B------:R-:W-:Y:S06]  /*7150*/  BRA `(.L_x_231) ;  /* 0x0000000000047947 */ /* 0x000fec0003800000 */
.L_x_232:
[----:B------:R0:W1:Y:S02]  /*7160*/  MUFU.RCP R3, R2 ;  /* 0x0000000200037308 */ /* 0x0000640000001000 */
.L_x_231:
[----:B------:R-:W-:Y:S05]  /*7170*/  BSYNC.RECONVERGENT B0 ;  /* 0x0000000000007941 */ /* 0x000fea0003800200 */
.L_x_229:
[----:B-1----:R-:W-:Y:S01]  /*7180*/  MOV R14, R3 ;  /* 0x00000003000e7202 */ /* 0x002fe20000000f00 */
[----:B------:R-:W-:Y:S01]  /*7190*/  HFMA2 R3, -RZ, RZ, 0, 0 ;  /* 0x00000000ff037431 */ /* 0x000fe200000001ff */
[----:B0-----:R-:W-:-:S04]  /*71a0*/  MOV R2, R4 ;  /* 0x0000000400027202 */ /* 0x001fc80000000f00 */
[----:B------:R-:W-:Y:S05]  /*71b0*/  RET.REL.NODEC R2 `(compute_forces) ;  /* 0xffffff8c02907950 */ /* 0x000fea0003c3ffff */
        .weak           $__internal_1_$__cuda_sm20_sqrt_rn_f32_slowpath
        .type           $__internal_1_$__cuda_sm20_sqrt_rn_f32_slowpath,@function
        .size           $__internal_1_$__cuda_sm20_sqrt_rn_f32_slowpath,($__internal_2_$__cuda_sm3x_div_rn_noftz_f32_slowpath - $__internal_1_$__cuda_sm20_sqrt_rn_f32_slowpath)
$__internal_1_$__cuda_sm20_sqrt_rn_f32_slowpath:
[----:B------:R-:W-:-:S13]  /*71c0*/  LOP3.LUT P0, RZ, R0, 0x7fffffff, RZ, 0xc0, !PT ;  /* 0x7fffffff00ff7812 */ /* 0x000fda000780c0ff */
[----:B------:R-:W-:Y:S01]  /*71d0*/  @!P0 MOV R7, R0 ;  /* 0x0000000000078202 */ /* 0x000fe20000000f00 */
[----:B------:R-:W-:Y:S06]  /*71e0*/  @!P0 BRA `(.L_x_233) ;  /* 0x0000000000408947 */ /* 0x000fec0003800000 */
[----:B------:R-:W-:-:S13]  /*71f0*/  FSETP.GEU.FTZ.AND P0, PT, R0, RZ, PT ;  /* 0x000000ff0000720b */ /* 0x000fda0003f1e000 */
[----:B------:R-:W-:Y:S01]  /*7200*/  @!P0 MOV R7, 0x7fffffff ;  /* 0x7fffffff00078802 */ /* 0x000fe20000000f00 */
[----:B------:R-:W-:Y:S06]  /*7210*/  @!P0 BRA `(.L_x_233) ;  /* 0x0000000000348947 */ /* 0x000fec0003800000 */
[----:B------:R-:W-:-:S13]  /*7220*/  FSETP.GTU.FTZ.AND P0, PT, |R0|, +INF , PT ;  /* 0x7f8000000000780b */ /* 0x000fda0003f1c200 */
[----:B------:R-:W-:Y:S01]  /*7230*/  @P0 FADD.FTZ R7, R0, 1 ;  /* 0x3f80000000070421 */ /* 0x000fe20000010000 */
[----:B------:R-:W-:Y:S06]  /*7240*/  @P0 BRA `(.L_x_233) ;  /* 0x0000000000280947 */ /* 0x000fec0003800000 */
[----:B------:R-:W-:-:S13]  /*7250*/  FSETP.NEU.FTZ.AND P0, PT, |R0|, +INF , PT ;  /* 0x7f8000000000780b */ /* 0x000fda0003f1d200 */
[----:B------:R-:W-:-:S04]  /*7260*/  @P0 FFMA R8, R0, 1.84467440737095516160e+19, RZ ;  /* 0x5f80000000080823 */ /* 0x000fc800000000ff */
[----:B------:R-:W0:Y:S02]  /*7270*/  @P0 MUFU.RSQ R9, R8 ;  /* 0x0000000800090308 */ /* 0x000e240000001400 */
[----:B0-----:R-:W-:Y:S01]  /*7280*/  @P0 FMUL.FTZ R3, R8, R9 ;  /* 0x0000000908030220 */ /* 0x001fe20000410000 */
[----:B------:R-:W-:-:S03]  /*7290*/  @P0 FMUL.FTZ R4, R9, 0.5 ;  /* 0x3f00000009040820 */ /* 0x000fc60000410000 */
[----:B------:R-:W-:-:S04]  /*72a0*/  @P0 FADD.FTZ R7, -R3, -RZ ;  /* 0x800000ff03070221 */ /* 0x000fc80000010100 */
[----:B------:R-:W-:Y:S01]  /*72b0*/  @P0 FFMA R10, R3, R7, R8 ;  /* 0x00000007030a0223 */ /* 0x000fe20000000008 */
[----:B------:R-:W-:-:S03]  /*72c0*/  @!P0 MOV R7, R0 ;  /* 0x0000000000078202 */ /* 0x000fc60000000f00 */
[----:B------:R-:W-:-:S04]  /*72d0*/  @P0 FFMA R4, R10, R4, R3 ;  /* 0x000000040a040223 */ /* 0x000fc80000000003 */
[----:B------:R-:W-:-:S07]  /*72e0*/  @P0 FMUL.FTZ R7, R4, 2.3283064365386962891e-10 ;  /* 0x2f80000004070820 */ /* 0x000fce0000410000 */
.L_x_233:
[----:B------:R-:W-:Y:S01]  /*72f0*/  MOV R0, R7 ;  /* 0x0000000700007202 */ /* 0x000fe20000000f00 */
[----:B------:R-:W-:-:S04]  /*7300*/  HFMA2 R7, -RZ, RZ, 0, 0 ;  /* 0x00000000ff077431 */ /* 0x000fc800000001ff */
[----:B------:R-:W-:Y:S05]  /*7310*/  RET.REL.NODEC R6 `(compute_forces) ;  /* 0xffffff8c06387950 */ /* 0x000fea0003c3ffff */
        .weak           $__internal_2_$__cuda_sm3x_div_rn_noftz_f32_slowpath
        .type           $__internal_2_$__cuda_sm3x_div_rn_noftz_f32_slowpath,@function
        .size           $__internal_2_$__cuda_sm3x_div_rn_noftz_f32_slowpath,(.L_x_248 - $__internal_2_$__cuda_sm3x_div_rn_noftz_f32_slowpath)
$__internal_2_$__cuda_sm3x_div_rn_noftz_f32_slowpath:
[----:B------:R-:W-:Y:S01]  /*7320*/  SHF.R.U32.HI R7, RZ, 0x17, R0 ;  /* 0x00000017ff077819 */ /* 0x000fe20000011600 */
[----:B------:R-:W-:Y:S01]  /*7330*/  BSSY.RECONVERGENT B0, `(.L_x_234) ;  /* 0x0000062000007945 */ /* 0x000fe20003800200 */
[----:B------:R-:W-:Y:S02]  /*7340*/  SHF.R.U32.HI R10, RZ, 0x17, R3 ;  /* 0x00000017ff0a7819 */ /* 0x000fe40000011603 */
[----:B------:R-:W-:Y:S02]  /*7350*/  LOP3.LUT R7, R7, 0xff, RZ, 0xc0, !PT ;  /* 0x000000ff07077812 */ /* 0x000fe400078ec0ff */
[----:B------:R-:W-:Y:S02]  /*7360*/  LOP3.LUT R10, R10, 0xff, RZ, 0xc0, !PT ;  /* 0x000000ff0a0a7812 */ /* 0x000fe400078ec0ff */
[----:B------:R-:W-:Y:S02]  /*7370*/  IADD3 R8, PT, PT, R7, -0x1, RZ ;  /* 0xffffffff07087810 */ /* 0x000fe40007ffe0ff */
[----:B------:R-:W-:-:S02]  /*7380*/  IADD3 R9, PT, PT, R10, -0x1, RZ ;  /* 0xffffffff0a097810 */ /* 0x000fc40007ffe0ff */
[----:B------:R-:W-:-:S04]  /*7390*/  ISETP.GT.U32.AND P0, PT, R8, 0xfd, PT ;  /* 0x000000fd0800780c */ /* 0x000fc80003f04070 */
[----:B------:R-:W-:-:S13]  /*73a0*/  ISETP.GT.U32.OR P0, PT, R9, 0xfd, P0 ;  /* 0x000000fd0900780c */ /* 0x000fda0000704470 */
[----:B------:R-:W-:Y:S01]  /*73b0*/  @!P0 MOV R4, RZ ;  /* 0x000000ff00048202 */ /* 0x000fe20000000f00 */
[----:B------:R-:W-:Y:S06]  /*73c0*/  @!P0 BRA `(.L_x_235) ;  /* 0x00000000005c8947 */ /* 0x000fec0003800000 */
[----:B------:R-:W-:Y:S02]  /*73d0*/  FSETP.GTU.FTZ.AND P0, PT, |R3|, +INF , PT ;  /* 0x7f8000000300780b */ /* 0x000fe40003f1c200 */
[----:B------:R-:W-:-:S04]  /*73e0*/  FSETP.GTU.FTZ.AND P1, PT, |R0|, +INF , PT ;  /* 0x7f8000000000780b */ /* 0x000fc80003f3c200 */
[----:B------:R-:W-:-:S13]  /*73f0*/  PLOP3.LUT P0, PT, P0, P1, PT, 0xf8, 0x8f ;  /* 0x00000000008f781c */ /* 0x000fda0000703f70 */
[----:B------:R-:W-:Y:S05]  /*7400*/  @P0 BRA `(.L_x_236) ;  /* 0x00000004004c0947 */ /* 0x000fea0003800000 */
[----:B------:R-:W-:-:S13]  /*7410*/  LOP3.LUT P0, RZ, R0, 0x7fffffff, R3, 0xc8, !PT ;  /* 0x7fffffff00ff7812 */ /* 0x000fda000780c803 */
[----:B------:R-:W-:Y:S05]  /*7420*/  @!P0 BRA `(.L_x_237) ;  /* 0x00000004003c8947 */ /* 0x000fea0003800000 */
[C---:B------:R-:W-:Y:S02]  /*7430*/  FSETP.NEU.FTZ.AND P2, PT, |R3|.reuse, +INF , PT ;  /* 0x7f8000000300780b */ /* 0x040fe40003f5d200 */
[----:B------:R-:W-:Y:S02]  /*7440*/  FSETP.NEU.FTZ.AND P1, PT, |R0|, +INF , PT ;  /* 0x7f8000000000780b */ /* 0x000fe40003f3d200 */
[----:B------:R-:W-:-:S11]  /*7450*/  FSETP.NEU.FTZ.AND P0, PT, |R3|, +INF , PT ;  /* 0x7f8000000300780b */ /* 0x000fd60003f1d200 */
[----:B------:R-:W-:Y:S05]  /*7460*/  @!P1 BRA !P2, `(.L_x_237) ;  /* 0x00000004002c9947 */ /* 0x000fea0005000000 */
[----:B------:R-:W-:-:S04]  /*7470*/  LOP3.LUT P2, RZ, R3, 0x7fffffff, RZ, 0xc0, !PT ;  /* 0x7fffffff03ff7812 */ /* 0x000fc8000784c0ff */
[----:B------:R-:W-:-:S13]  /*7480*/  PLOP3.LUT P1, PT, P1, P2, PT, 0x2f, 0xf2 ;  /* 0x0000000000f2781c */ /* 0x000fda0000f24577 */
[----:B------:R-:W-:Y:S05]  /*7490*/  @P1 BRA `(.L_x_238) ;  /* 0x0000000400181947 */ /* 0x000fea0003800000 */
[----:B------:R-:W-:-:S04]  /*74a0*/  LOP3.LUT P1, RZ, R0, 0x7fffffff, RZ, 0xc0, !PT ;  /* 0x7fffffff00ff7812 */ /* 0x000fc8000782c0ff */
[----:B------:R-:W-:-:S13]  /*74b0*/  PLOP3.LUT P0, PT, P0, P1, PT, 0x2f, 0xf2 ;  /* 0x0000000000f2781c */ /* 0x000fda0000702577 */
[----:B------:R-:W-:Y:S05]  /*74c0*/  @P0 BRA `(.L_x_239) ;  /* 0x0000000400000947 */ /* 0x000fea0003800000 */
[----:B------:R-:W-:Y:S02]  /*74d0*/  ISETP.GE.AND P0, PT, R9, RZ, PT ;  /* 0x000000ff0900720c */ /* 0x000fe40003f06270 */
[----:B------:R-:W-:-:S11]  /*74e0*/  ISETP.GE.AND P1, PT, R8, RZ, PT ;  /* 0x000000ff0800720c */ /* 0x000fd60003f26270 */
[----:B------:R-:W-:Y:S01]  /*74f0*/  @P0 MOV R4, RZ ;  /* 0x000000ff00040202 */ /* 0x000fe20000000f00 */
[----:B------:R-:W-:Y:S01]  /*7500*/  @!P0 FFMA R3, R3, 1.84467440737095516160e+19, RZ ;  /* 0x5f80000003038823 */ /* 0x000fe200000000ff */
[----:B------:R-:W-:Y:S01]  /*7510*/  @!P0 MOV R4, 0xffffffc0 ;  /* 0xffffffc000048802 */ /* 0x000fe20000000f00 */
[----:B------:R-:W-:-:S03]  /*7520*/  @!P1 FFMA R0, R0, 1.84467440737095516160e+19, RZ ;  /* 0x5f80000000009823 */ /* 0x000fc600000000ff */
[----:B------:R-:W-:-:S07]  /*7530*/  @!P1 IADD3 R4, PT, PT, R4, 0x40, RZ ;  /* 0x0000004004049810 */ /* 0x000fce0007ffe0ff */
.L_x_235:
[----:B------:R-:W-:Y:S01]  /*7540*/  LEA R9, R7, 0xc0800000, 0x17 ;  /* 0xc080000007097811 */ /* 0x000fe200078eb8ff */
[----:B------:R-:W-:Y:S01]  /*7550*/  BSSY.RECONVERGENT B1, `(.L_x_240) ;  /* 0x0000036000017945 */ /* 0x000fe20003800200 */
[----:B------:R-:W-:Y:S02]  /*7560*/  IADD3 R10, PT, PT, R10, -0x7f, RZ ;  /* 0xffffff810a0a7810 */ /* 0x000fe40007ffe0ff */
[----:B------:R-:W-:Y:S02]  /*7570*/  IADD3 R14, PT, PT, -R9, R0, RZ ;  /* 0x00000000090e7210 */ /* 0x000fe40007ffe1ff */
[C---:B------:R-:W-:Y:S01]  /*7580*/  IADD3 R7, PT, PT, R10.reuse, 0x7f, -R7 ;  /* 0x0000007f0a077810 */ /* 0x040fe20007ffe807 */
[----:B------:R-:W-:Y:S01]  /*7590*/  IMAD R0, R10, -0x800000, R3 ;  /* 0xff8000000a007824 */ /* 0x000fe200078e0203 */
[----:B------:R-:W0:Y:S01]  /*75a0*/  MUFU.RCP R8, R14 ;  /* 0x0000000e00087308 */ /* 0x000e220000001000 */
[----:B------:R-:W-:Y:S01]  /*75b0*/  FADD.FTZ R9, -R14, -RZ ;  /* 0x800000ff0e097221 */ /* 0x000fe20000010100 */
[----:B------:R-:W-:-:S03]  /*75c0*/  IADD3 R7, PT, PT, R7, R4, RZ ;  /* 0x0000000407077210 */ /* 0x000fc60007ffe0ff */
[----:B0-----:R-:W-:-:S04]  /*75d0*/  FFMA R11, R8, R9, 1 ;  /* 0x3f800000080b7423 */ /* 0x001fc80000000009 */
[----:B------:R-:W-:-:S04]  /*75e0*/  FFMA R3, R8, R11, R8 ;  /* 0x0000000b08037223 */ /* 0x000fc80000000008 */
[----:B------:R-:W-:-:S04]  /*75f0*/  FFMA R8, R0, R3, RZ ;  /* 0x0000000300087223 */ /* 0x000fc800000000ff */
[----:B------:R-:W-:-:S04]  /*7600*/  FFMA R11, R9, R8, R0 ;  /* 0x00000008090b7223 */ /* 0x000fc80000000000 */
[----:B------:R-:W-:-:S04]  /*7610*/  FFMA R8, R3, R11, R8 ;  /* 0x0000000b03087223 */ /* 0x000fc80000000008 */
[----:B------:R-:W-:-:S04]  /*7620*/  FFMA R9, R9, R8, R0 ;  /* 0x0000000809097223 */ /* 0x000fc80000000000 */
[----:B------:R-:W-:-:S05]  /*7630*/  FFMA R0, R3, R9, R8 ;  /* 0x0000000903007223 */ /* 0x000fca0000000008 */
[----:B------:R-:W-:-:S04]  /*7640*/  SHF.R.U32.HI R10, RZ, 0x17, R0 ;  /* 0x00000017ff0a7819 */ /* 0x000fc80000011600 */
[----:B------:R-:W-:-:S04]  /*7650*/  LOP3.LUT R4, R10, 0xff, RZ, 0xc0, !PT ;  /* 0x000000ff0a047812 */ /* 0x000fc800078ec0ff */
[----:B------:R-:W-:-:S04]  /*7660*/  IADD3 R4, PT, PT, R4, R7, RZ ;  /* 0x0000000704047210 */ /* 0x000fc80007ffe0ff */
[----:B------:R-:W-:-:S04]  /*7670*/  IADD3 R10, PT, PT, R4, -0x1, RZ ;  /* 0xffffffff040a7810 */ /* 0x000fc80007ffe0ff */
[----:B------:R-:W-:-:S13]  /*7680*/  ISETP.GE.U32.AND P0, PT, R10, 0xfe, PT ;  /* 0x000000fe0a00780c */ /* 0x000fda0003f06070 */
[----:B------:R-:W-:Y:S05]  /*7690*/  @!P0 BRA `(.L_x_241) ;  /* 0x0000000000808947 */ /* 0x000fea0003800000 */
[----:B------:R-:W-:-:S13]  /*76a0*/  ISETP.GT.AND P0, PT, R4, 0xfe, PT ;  /* 0x000000fe0400780c */ /* 0x000fda0003f04270 */
[----:B------:R-:W-:Y:S05]  /*76b0*/  @P0 BRA `(.L_x_242) ;  /* 0x00000000006c0947 */ /* 0x000fea0003800000 */
[----:B------:R-:W-:-:S13]  /*76c0*/  ISETP.GE.AND P0, PT, R4, 0x1, PT ;  /* 0x000000010400780c */ /* 0x000fda0003f06270 */
[----:B------:R-:W-:Y:S05]  /*76d0*/  @P0 BRA `(.L_x_243) ;  /* 0x0000000000740947 */ /* 0x000fea0003800000 */
[----:B------:R-:W-:Y:S02]  /*76e0*/  ISETP.GE.AND P0, PT, R4, -0x18, PT ;  /* 0xffffffe80400780c */ /* 0x000fe40003f06270 */
[----:B------:R-:W-:-:S11]  /*76f0*/  LOP3.LUT R0, R0, 0x80000000, RZ, 0xc0, !PT ;  /* 0x8000000000007812 */ /* 0x000fd600078ec0ff */
[----:B------:R-:W-:Y:S05]  /*7700*/  @!P0 BRA `(.L_x_243) ;  /* 0x0000000000688947 */ /* 0x000fea0003800000 */
[CCC-:B------:R-:W-:Y:S01]  /*7710*/  FFMA.RZ R10, R3.reuse, R9.reuse, R8.reuse ;  /* 0x00000009030a7223 */ /* 0x1c0fe2000000c008 */
[CCC-:B------:R-:W-:Y:S01]  /*7720*/  FFMA.RP R7, R3.reuse, R9.reuse, R8.reuse ;  /* 0x0000000903077223 */ /* 0x1c0fe20000008008 */
[----:B------:R-:W-:Y:S01]  /*7730*/  FFMA.RM R8, R3, R9, R8 ;  /* 0x0000000903087223 */ /* 0x000fe20000004008 */
[----:B------:R-:W-:Y:S02]  /*7740*/  IADD3 R3, PT, PT, R4, 0x20, RZ ;  /* 0x0000002004037810 */ /* 0x000fe40007ffe0ff */
[----:B------:R-:W-:Y:S02]  /*7750*/  LOP3.LUT R10, R10, 0x7fffff, RZ, 0xc0, !PT ;  /* 0x007fffff0a0a7812 */ /* 0x000fe400078ec0ff */
[----:B------:R-:W-:Y:S02]  /*7760*/  ISETP.NE.AND P2, PT, R4, RZ, PT ;  /* 0x000000ff0400720c */ /* 0x000fe40003f45270 */
[----:B------:R-:W-:Y:S02]  /*7770*/  LOP3.LUT R10, R10, 0x800000, RZ, 0xfc, !PT ;  /* 0x008000000a0a7812 */ /* 0x000fe400078efcff */
[----:B------:R-:W-:-:S02]  /*7780*/  ISETP.NE.AND P1, PT, R4, RZ, PT ;  /* 0x000000ff0400720c */ /* 0x000fc40003f25270 */
[----:B------:R-:W-:Y:S02]  /*7790*/  IADD3 R4, PT, PT, -R4, RZ, RZ ;  /* 0x000000ff04047210 */ /* 0x000fe40007ffe1ff */
[----:B------:R-:W-:Y:S02]  /*77a0*/  SHF.L.U32 R3, R10, R3, RZ ;  /* 0x000000030a037219 */ /* 0x000fe400000006ff */
[----:B------:R-:W-:Y:S02]  /*77b0*/  FSETP.NEU.FTZ.AND P0, PT, R7, R8, PT ;  /* 0x000000080700720b */ /* 0x000fe40003f1d000 */
[----:B------:R-:W-:Y:S02]  /*77c0*/  SEL R7, R4, RZ, P2 ;  /* 0x000000ff04077207 */ /* 0x000fe40001000000 */
[----:B------:R-:W-:Y:S02]  /*77d0*/  ISETP.NE.AND P1, PT, R3, RZ, P1 ;  /* 0x000000ff0300720c */ /* 0x000fe40000f25270 */
[----:B------:R-:W-:-:S02]  /*77e0*/  SHF.R.U32.HI R10, RZ, R7, R10 ;  /* 0x00000007ff0a7219 */ /* 0x000fc4000001160a */
[----:B------:R-:W-:Y:S02]  /*77f0*/  PLOP3.LUT P0, PT, P0, P1, PT, 0xf8, 0x8f ;  /* 0x00000000008f781c */ /* 0x000fe40000703f70 */
[----:B------:R-:W-:Y:S02]  /*7800*/  SHF.R.U32.HI R3, RZ, 0x1, R10 ;  /* 0x00000001ff037819 */ /* 0x000fe4000001160a */
[----:B------:R-:W-:-:S04]  /*7810*/  SEL R4, RZ, 0x1, !P0 ;  /* 0x00000001ff047807 */ /* 0x000fc80004000000 */
[----:B------:R-:W-:-:S04]  /*7820*/  LOP3.LUT R7, R4, 0x1, R3, 0xf8, !PT ;  /* 0x0000000104077812 */ /* 0x000fc800078ef803 */
[----:B------:R-:W-:-:S04]  /*7830*/  LOP3.LUT R10, R7, R10, RZ, 0xc0, !PT ;  /* 0x0000000a070a7212 */ /* 0x000fc800078ec0ff */
[----:B------:R-:W-:-:S04]  /*7840*/  IADD3 R3, PT, PT, R3, R10, RZ ;  /* 0x0000000a03037210 */ /* 0x000fc80007ffe0ff */
[----:B------:R-:W-:Y:S01]  /*7850*/  LOP3.LUT R0, R3, R0, RZ, 0xfc, !PT ;  /* 0x0000000003007212 */ /* 0x000fe200078efcff */
[----:B------:R-:W-:Y:S06]  /*7860*/  BRA `(.L_x_243) ;  /* 0x0000000000107947 */ /* 0x000fec0003800000 */
.L_x_242:
[----:B------:R-:W-:-:S04]  /*7870*/  LOP3.LUT R0, R0, 0x80000000, RZ, 0xc0, !PT ;  /* 0x8000000000007812 */ /* 0x000fc800078ec0ff */
[----:B------:R-:W-:Y:S01]  /*7880*/  LOP3.LUT R0, R0, 0x7f800000, RZ, 0xfc, !PT ;  /* 0x7f80000000007812 */ /* 0x000fe200078efcff */
[----:B------:R-:W-:Y:S06]  /*7890*/  BRA `(.L_x_243) ;  /* 0x0000000000047947 */ /* 0x000fec0003800000 */
.L_x_241:
[----:B------:R-:W-:-:S07]  /*78a0*/  LEA R0, R7, R0, 0x17 ;  /* 0x0000000007007211 */ /* 0x000fce00078eb8ff */
.L_x_243:
[----:B------:R-:W-:Y:S05]  /*78b0*/  BSYNC.RECONVERGENT B1 ;  /* 0x0000000000017941 */ /* 0x000fea0003800200 */
.L_x_240:
[----:B------:R-:W-:Y:S05]  /*78c0*/  BRA `(.L_x_244) ;  /* 0x0000000000207947 */ /* 0x000fea0003800000 */
.L_x_239:
[----:B------:R-:W-:-:S04]  /*78d0*/  LOP3.LUT R0, R0, 0x80000000, R3, 0x48, !PT ;  /* 0x8000000000007812 */ /* 0x000fc800078e4803 */
[----:B------:R-:W-:Y:S01]  /*78e0*/  LOP3.LUT R0, R0, 0x7f800000, RZ, 0xfc, !PT ;  /* 0x7f80000000007812 */ /* 0x000fe200078efcff */
[----:B------:R-:W-:Y:S06]  /*78f0*/  BRA `(.L_x_244) ;  /* 0x0000000000147947 */ /* 0x000fec0003800000 */
.L_x_238:
[----:B------:R-:W-:Y:S01]  /*7900*/  LOP3.LUT R0, R0, 0x80000000, R3, 0x48, !PT ;  /* 0x8000000000007812 */ /* 0x000fe200078e4803 */
[----:B------:R-:W-:Y:S06]  /*7910*/  BRA `(.L_x_244) ;  /* 0x00000000000c7947 */ /* 0x000fec0003800000 */
.L_x_237:
[----:B------:R-:W0:Y:S01]  /*7920*/  MUFU.RSQ R0, -QNAN ;  /* 0xffc0000000007908 */ /* 0x000e220000001400 */
[----:B------:R-:W-:Y:S05]  /*7930*/  BRA `(.L_x_244) ;  /* 0x0000000000047947 */ /* 0x000fea0003800000 */
.L_x_236:
[----:B------:R-:W-:-:S07]  /*7940*/  FADD.FTZ R0, R3, R0 ;  /* 0x0000000003007221 */ /* 0x000fce0000010000 */
.L_x_244:
[----:B------:R-:W-:Y:S05]  /*7950*/  BSYNC.RECONVERGENT B0 ;  /* 0x0000000000007941 */ /* 0x000fea0003800200 */
.L_x_234:
[----:B------:R-:W-:-:S04]  /*7960*/  HFMA2 R7, -RZ, RZ, 0, 0 ;  /* 0x00000000ff077431 */ /* 0x000fc800000001ff */
[----:B0-----:R-:W-:Y:S05]  /*7970*/  RET.REL.NODEC R6 `(compute_forces) ;  /* 0xffffff8406a07950 */ /* 0x001fea0003c3ffff */
.L_x_245:
[----:B------:R-:W-:-:S00]  /*7980*/  BRA `(.L_x_245) ;  /* 0xfffffffc00fc7947 */ /* 0x000fc0000383ffff */
[----:B------:R-:W-:-:S00]  /*7990*/  NOP ;  /* 0x0000000000007918 */ /* 0x000fc00000000000 */
        /* <DEDUP_REMOVED lines=14> */
.L_x_248:


//--------------------- .nv.global.init           --------------------------
	.section	.nv.global.init,"aw",@progbits
.nv.global.init:
	.type		$str$1,@object
	.size		$str$1,($str - $str$1)
$str$1:
        /*0000*/ 	.byte	0x4e, 0x6f, 0x64, 0x65, 0x20, 0x30, 0x3a, 0x20, 0x73, 0x70, 0x72, 0x69, 0x6e, 0x67, 0x5f, 0x66
        /*0010*/ 	.byte	0x6f, 0x72, 0x63, 0x65, 0x3d, 0x25, 0x66, 0x0a, 0x00
	.type		$str,@object
	.size		$str,($str$2 - $str)
$str:
        /*0019*/ 	.byte	0x4e, 0x6f, 0x64, 0x65, 0x20, 0x30, 0x3a, 0x20, 0x64, 0x69, 0x73, 0x74, 0x3d, 0x25, 0x66, 0x2c
        /*0029*/ 	.byte	0x20, 0x6d, 0x61, 0x73, 0x73, 0x5f, 0x69, 0x3d, 0x25, 0x66, 0x2c, 0x20, 0x6d, 0x61, 0x73, 0x73
        /*0039*/ 	.byte	0x5f, 0x6a, 0x3d, 0x25, 0x66, 0x2c, 0x20, 0x72, 0x65, 0x70, 0x75, 0x6c, 0x73, 0x69, 0x6f, 0x6e
        /*0049*/ 	.byte	0x5f, 0x66, 0x6f, 0x72, 0x63, 0x65, 0x3d, 0x25, 0x66, 0x0a, 0x00
	.type		$str$2,@object
	.size		$str$2,(.L_2 - $str$2)
$str$2:
        /*0054*/ 	.byte	0x4e, 0x6f, 0x64, 0x65, 0x20, 0x30, 0x3a, 0x20, 0x66, 0x6f, 0x72, 0x63, 0x65, 0x5f, 0x6d, 0x61
        /*0064*/ 	.byte	0x67, 0x3d, 0x25, 0x66, 0x2c, 0x20, 0x66, 0x6f, 0x72, 0x63, 0x65, 0x3d, 0x28, 0x25, 0x66, 0x2c
        /*0074*/ 	.byte	0x20, 0x25, 0x66, 0x2c, 0x20, 0x25, 0x66, 0x29, 0x2c, 0x20, 0x6e, 0x65, 0x77, 0x5f, 0x76, 0x65
        /*0084*/ 	.byte	0x6c, 0x3d, 0x28, 0x25, 0x66, 0x2c, 0x20, 0x25, 0x66, 0x2c, 0x20, 0x25, 0x66, 0x29, 0x0a, 0x00
.L_2:


//--------------------- .nv.shared.compute_forces --------------------------
	.section	.nv.shared.compute_forces,"aw",@nobits
	.sectionflags	@""
	.align	16
.nv.shared.compute_forces:
	.zero		6144


//--------------------- .nv.shared.reserved.0     --------------------------
	.section	.nv.shared.reserved.0,"aw",@nobits
	.weak		__nv_reservedSMEM_offset_0_alias
	.size		__nv_reservedSMEM_offset_0_alias, 0, 64
	.other		__nv_reservedSMEM_offset_0_alias,@"STO_CUDA_RESERVED_SHARED STV_DEFAULT"
__nv_reservedSMEM_offset_0_alias:
	.zero		0
	.zero		64


//--------------------- .nv.constant0.compute_forces --------------------------
	.section	.nv.constant0.compute_forces,"a",@progbits
	.sectionflags	@""
	.align	4
.nv.constant0.compute_forces:
	.zero		928


//--------------------- SYMBOLS --------------------------

	.type		.nv.reservedSmem.offset0,@object
	.size		.nv.reservedSmem.offset0,0x4
	.type		.nv.reservedSmem.cap,@object
	.size		.nv.reservedSmem.cap,0x4
	.type		vprintf,@function
